//
// Generated by NVIDIA NVVM Compiler
//
// Compiler Build ID: CL-36424714
// Cuda compilation tools, release 13.0, V13.0.88
// Based on NVVM 20.0.0
//

.version 9.0
.target sm_100
.address_size 64

	// .globl	_Z19opt_row_rmsnorm_f32ILi128EEvPfS0_S0_if
.shared .align 4 .b8 _ZZ16block_reduce_sumILi128EEffE11smem_reduce[16];

.visible .entry _Z19opt_row_rmsnorm_f32ILi128EEvPfS0_S0_if(
	.param .u64 .ptr .align 1 _Z19opt_row_rmsnorm_f32ILi128EEvPfS0_S0_if_param_0,
	.param .u64 .ptr .align 1 _Z19opt_row_rmsnorm_f32ILi128EEvPfS0_S0_if_param_1,
	.param .u64 .ptr .align 1 _Z19opt_row_rmsnorm_f32ILi128EEvPfS0_S0_if_param_2,
	.param .u32 _Z19opt_row_rmsnorm_f32ILi128EEvPfS0_S0_if_param_3,
	.param .f32 _Z19opt_row_rmsnorm_f32ILi128EEvPfS0_S0_if_param_4
)
{
	.reg .pred 	%p<39>;
	.reg .b32 	%r<123>;
	.reg .b32 	%f<269>;
	.reg .b64 	%rd<62>;

	ld.param.u64 	%rd27, [_Z19opt_row_rmsnorm_f32ILi128EEvPfS0_S0_if_param_0];
	ld.param.u64 	%rd26, [_Z19opt_row_rmsnorm_f32ILi128EEvPfS0_S0_if_param_1];
	ld.param.u64 	%rd28, [_Z19opt_row_rmsnorm_f32ILi128EEvPfS0_S0_if_param_2];
	ld.param.u32 	%r50, [_Z19opt_row_rmsnorm_f32ILi128EEvPfS0_S0_if_param_3];
	ld.param.f32 	%f26, [_Z19opt_row_rmsnorm_f32ILi128EEvPfS0_S0_if_param_4];
	cvta.to.global.u64 	%rd1, %rd28;
	cvta.to.global.u64 	%rd2, %rd27;
	cvta.to.global.u64 	%rd3, %rd26;
	mov.u32 	%r1, %tid.x;
	shr.s32 	%r2, %r50, 2;
	and.b32  	%r3, %r50, -4;
	setp.ge.s32 	%p1, %r1, %r2;
	mov.f32 	%f267, 0f00000000;
	@%p1 bra 	$L__BB0_7;
	not.b32 	%r51, %r1;
	add.s32 	%r4, %r2, %r51;
	and.b32  	%r52, %r4, 384;
	setp.eq.s32 	%p2, %r52, 384;
	mov.f32 	%f267, 0f00000000;
	mov.u32 	%r107, %r1;
	@%p2 bra 	$L__BB0_4;
	mul.wide.u32 	%rd29, %r1, 16;
	add.s64 	%rd56, %rd2, %rd29;
	shr.u32 	%r53, %r4, 7;
	add.s32 	%r54, %r53, 1;
	and.b32  	%r55, %r54, 3;
	neg.s32 	%r105, %r55;
	mov.f32 	%f267, 0f00000000;
	mov.u32 	%r107, %r1;
$L__BB0_3:
	.pragma "nounroll";
	ld.global.nc.v4.f32 	{%f31, %f32, %f33, %f34}, [%rd56];
	mul.f32 	%f35, %f32, %f32;
	fma.rn.f32 	%f36, %f31, %f31, %f35;
	fma.rn.f32 	%f37, %f33, %f33, %f36;
	fma.rn.f32 	%f38, %f34, %f34, %f37;
	add.f32 	%f267, %f267, %f38;
	add.s32 	%r107, %r107, 128;
	add.s64 	%rd56, %rd56, 2048;
	add.s32 	%r105, %r105, 1;
	setp.ne.s32 	%p3, %r105, 0;
	@%p3 bra 	$L__BB0_3;
$L__BB0_4:
	setp.lt.u32 	%p4, %r4, 384;
	@%p4 bra 	$L__BB0_7;
	mul.wide.u32 	%rd30, %r107, 16;
	add.s64 	%rd31, %rd30, %rd2;
	add.s64 	%rd57, %rd31, 4096;
$L__BB0_6:
	.pragma "nounroll";
	ld.global.nc.v4.f32 	{%f39, %f40, %f41, %f42}, [%rd57+-4096];
	mul.f32 	%f43, %f40, %f40;
	fma.rn.f32 	%f44, %f39, %f39, %f43;
	fma.rn.f32 	%f45, %f41, %f41, %f44;
	fma.rn.f32 	%f46, %f42, %f42, %f45;
	add.f32 	%f47, %f267, %f46;
	ld.global.nc.v4.f32 	{%f48, %f49, %f50, %f51}, [%rd57+-2048];
	mul.f32 	%f52, %f49, %f49;
	fma.rn.f32 	%f53, %f48, %f48, %f52;
	fma.rn.f32 	%f54, %f50, %f50, %f53;
	fma.rn.f32 	%f55, %f51, %f51, %f54;
	add.f32 	%f56, %f47, %f55;
	ld.global.nc.v4.f32 	{%f57, %f58, %f59, %f60}, [%rd57];
	mul.f32 	%f61, %f58, %f58;
	fma.rn.f32 	%f62, %f57, %f57, %f61;
	fma.rn.f32 	%f63, %f59, %f59, %f62;
	fma.rn.f32 	%f64, %f60, %f60, %f63;
	add.f32 	%f65, %f56, %f64;
	ld.global.nc.v4.f32 	{%f66, %f67, %f68, %f69}, [%rd57+2048];
	mul.f32 	%f70, %f67, %f67;
	fma.rn.f32 	%f71, %f66, %f66, %f70;
	fma.rn.f32 	%f72, %f68, %f68, %f71;
	fma.rn.f32 	%f73, %f69, %f69, %f72;
	add.f32 	%f267, %f65, %f73;
	add.s32 	%r107, %r107, 512;
	add.s64 	%rd57, %rd57, 8192;
	setp.lt.s32 	%p5, %r107, %r2;
	@%p5 bra 	$L__BB0_6;
$L__BB0_7:
	add.s32 	%r120, %r3, %r1;
	setp.ge.s32 	%p6, %r120, %r50;
	@%p6 bra 	$L__BB0_20;
	add.s32 	%r56, %r120, 128;
	max.s32 	%r57, %r50, %r56;
	not.b32 	%r58, %r1;
	add.s32 	%r59, %r57, %r58;
	sub.s32 	%r60, %r59, %r3;
	shr.u32 	%r61, %r60, 7;
	add.s32 	%r14, %r61, 1;
	and.b32  	%r15, %r14, 15;
	setp.lt.u32 	%p7, %r60, 1920;
	mov.u32 	%r111, %r120;
	@%p7 bra 	$L__BB0_11;
	and.b32  	%r62, %r14, 67108848;
	neg.s32 	%r109, %r62;
	add.s64 	%rd10, %rd2, 4096;
	mov.u32 	%r111, %r120;
$L__BB0_10:
	.pragma "nounroll";
	mul.wide.s32 	%rd32, %r111, 4;
	add.s64 	%rd33, %rd10, %rd32;
	ld.global.nc.f32 	%f75, [%rd33+-4096];
	fma.rn.f32 	%f76, %f75, %f75, %f267;
	ld.global.nc.f32 	%f77, [%rd33+-3584];
	fma.rn.f32 	%f78, %f77, %f77, %f76;
	ld.global.nc.f32 	%f79, [%rd33+-3072];
	fma.rn.f32 	%f80, %f79, %f79, %f78;
	ld.global.nc.f32 	%f81, [%rd33+-2560];
	fma.rn.f32 	%f82, %f81, %f81, %f80;
	ld.global.nc.f32 	%f83, [%rd33+-2048];
	fma.rn.f32 	%f84, %f83, %f83, %f82;
	ld.global.nc.f32 	%f85, [%rd33+-1536];
	fma.rn.f32 	%f86, %f85, %f85, %f84;
	ld.global.nc.f32 	%f87, [%rd33+-1024];
	fma.rn.f32 	%f88, %f87, %f87, %f86;
	ld.global.nc.f32 	%f89, [%rd33+-512];
	fma.rn.f32 	%f90, %f89, %f89, %f88;
	ld.global.nc.f32 	%f91, [%rd33];
	fma.rn.f32 	%f92, %f91, %f91, %f90;
	ld.global.nc.f32 	%f93, [%rd33+512];
	fma.rn.f32 	%f94, %f93, %f93, %f92;
	ld.global.nc.f32 	%f95, [%rd33+1024];
	fma.rn.f32 	%f96, %f95, %f95, %f94;
	ld.global.nc.f32 	%f97, [%rd33+1536];
	fma.rn.f32 	%f98, %f97, %f97, %f96;
	ld.global.nc.f32 	%f99, [%rd33+2048];
	fma.rn.f32 	%f100, %f99, %f99, %f98;
	ld.global.nc.f32 	%f101, [%rd33+2560];
	fma.rn.f32 	%f102, %f101, %f101, %f100;
	ld.global.nc.f32 	%f103, [%rd33+3072];
	fma.rn.f32 	%f104, %f103, %f103, %f102;
	ld.global.nc.f32 	%f105, [%rd33+3584];
	fma.rn.f32 	%f267, %f105, %f105, %f104;
	add.s32 	%r111, %r111, 2048;
	add.s32 	%r109, %r109, 16;
	setp.ne.s32 	%p8, %r109, 0;
	@%p8 bra 	$L__BB0_10;
$L__BB0_11:
	setp.eq.s32 	%p9, %r15, 0;
	@%p9 bra 	$L__BB0_20;
	and.b32  	%r22, %r14, 7;
	setp.lt.u32 	%p10, %r15, 8;
	@%p10 bra 	$L__BB0_14;
	mul.wide.s32 	%rd34, %r111, 4;
	add.s64 	%rd35, %rd2, %rd34;
	ld.global.nc.f32 	%f107, [%rd35];
	fma.rn.f32 	%f108, %f107, %f107, %f267;
	ld.global.nc.f32 	%f109, [%rd35+512];
	fma.rn.f32 	%f110, %f109, %f109, %f108;
	ld.global.nc.f32 	%f111, [%rd35+1024];
	fma.rn.f32 	%f112, %f111, %f111, %f110;
	ld.global.nc.f32 	%f113, [%rd35+1536];
	fma.rn.f32 	%f114, %f113, %f113, %f112;
	ld.global.nc.f32 	%f115, [%rd35+2048];
	fma.rn.f32 	%f116, %f115, %f115, %f114;
	ld.global.nc.f32 	%f117, [%rd35+2560];
	fma.rn.f32 	%f118, %f117, %f117, %f116;
	ld.global.nc.f32 	%f119, [%rd35+3072];
	fma.rn.f32 	%f120, %f119, %f119, %f118;
	ld.global.nc.f32 	%f121, [%rd35+3584];
	fma.rn.f32 	%f267, %f121, %f121, %f120;
	add.s32 	%r111, %r111, 1024;
$L__BB0_14:
	setp.eq.s32 	%p11, %r22, 0;
	@%p11 bra 	$L__BB0_20;
	and.b32  	%r25, %r14, 3;
	setp.lt.u32 	%p12, %r22, 4;
	@%p12 bra 	$L__BB0_17;
	mul.wide.s32 	%rd36, %r111, 4;
	add.s64 	%rd37, %rd2, %rd36;
	ld.global.nc.f32 	%f123, [%rd37];
	fma.rn.f32 	%f124, %f123, %f123, %f267;
	ld.global.nc.f32 	%f125, [%rd37+512];
	fma.rn.f32 	%f126, %f125, %f125, %f124;
	ld.global.nc.f32 	%f127, [%rd37+1024];
	fma.rn.f32 	%f128, %f127, %f127, %f126;
	ld.global.nc.f32 	%f129, [%rd37+1536];
	fma.rn.f32 	%f267, %f129, %f129, %f128;
	add.s32 	%r111, %r111, 512;
$L__BB0_17:
	setp.eq.s32 	%p13, %r25, 0;
	@%p13 bra 	$L__BB0_20;
	neg.s32 	%r114, %r25;
$L__BB0_19:
	.pragma "nounroll";
	mul.wide.s32 	%rd38, %r111, 4;
	add.s64 	%rd39, %rd2, %rd38;
	ld.global.nc.f32 	%f130, [%rd39];
	fma.rn.f32 	%f267, %f130, %f130, %f267;
	add.s32 	%r111, %r111, 128;
	add.s32 	%r114, %r114, 1;
	setp.ne.s32 	%p14, %r114, 0;
	@%p14 bra 	$L__BB0_19;
$L__BB0_20:
	and.b32  	%r63, %r1, 31;
	mov.b32 	%r64, %f267;
	shfl.sync.down.b32	%r65|%p15, %r64, 16, 31, -1;
	mov.b32 	%f131, %r65;
	add.f32 	%f132, %f267, %f131;
	mov.b32 	%r66, %f132;
	shfl.sync.down.b32	%r67|%p16, %r66, 8, 31, -1;
	mov.b32 	%f133, %r67;
	add.f32 	%f134, %f132, %f133;
	mov.b32 	%r68, %f134;
	shfl.sync.down.b32	%r69|%p17, %r68, 4, 31, -1;
	mov.b32 	%f135, %r69;
	add.f32 	%f136, %f134, %f135;
	mov.b32 	%r70, %f136;
	shfl.sync.down.b32	%r71|%p18, %r70, 2, 31, -1;
	mov.b32 	%f137, %r71;
	add.f32 	%f138, %f136, %f137;
	mov.b32 	%r72, %f138;
	shfl.sync.down.b32	%r73|%p19, %r72, 1, 31, -1;
	mov.b32 	%f139, %r73;
	add.f32 	%f21, %f138, %f139;
	setp.ne.s32 	%p20, %r63, 0;
	@%p20 bra 	$L__BB0_22;
	shr.u32 	%r74, %r1, 3;
	mov.u32 	%r75, _ZZ16block_reduce_sumILi128EEffE11smem_reduce;
	add.s32 	%r76, %r75, %r74;
	st.shared.f32 	[%r76], %f21;
$L__BB0_22:
	bar.sync 	0;
	setp.gt.u32 	%p21, %r1, 3;
	mov.f32 	%f268, 0f00000000;
	@%p21 bra 	$L__BB0_24;
	shl.b32 	%r77, %r1, 2;
	mov.u32 	%r78, _ZZ16block_reduce_sumILi128EEffE11smem_reduce;
	add.s32 	%r79, %r78, %r77;
	ld.shared.f32 	%f268, [%r79];
$L__BB0_24:
	setp.gt.u32 	%p22, %r1, 31;
	@%p22 bra 	$L__BB0_27;
	mov.b32 	%r80, %f268;
	shfl.sync.down.b32	%r81|%p23, %r80, 16, 31, -1;
	mov.b32 	%f141, %r81;
	add.f32 	%f142, %f268, %f141;
	mov.b32 	%r82, %f142;
	shfl.sync.down.b32	%r83|%p24, %r82, 8, 31, -1;
	mov.b32 	%f143, %r83;
	add.f32 	%f144, %f142, %f143;
	mov.b32 	%r84, %f144;
	shfl.sync.down.b32	%r85|%p25, %r84, 4, 31, -1;
	mov.b32 	%f145, %r85;
	add.f32 	%f146, %f144, %f145;
	mov.b32 	%r86, %f146;
	shfl.sync.down.b32	%r87|%p26, %r86, 2, 31, -1;
	mov.b32 	%f147, %r87;
	add.f32 	%f148, %f146, %f147;
	mov.b32 	%r88, %f148;
	shfl.sync.down.b32	%r89|%p27, %r88, 1, 31, -1;
	mov.b32 	%f149, %r89;
	add.f32 	%f24, %f148, %f149;
	setp.ne.s32 	%p28, %r1, 0;
	@%p28 bra 	$L__BB0_27;
	st.shared.f32 	[_ZZ16block_reduce_sumILi128EEffE11smem_reduce], %f24;
$L__BB0_27:
	setp.ge.s32 	%p29, %r1, %r2;
	bar.sync 	0;
	ld.shared.f32 	%f150, [_ZZ16block_reduce_sumILi128EEffE11smem_reduce];
	cvt.rn.f32.s32 	%f151, %r50;
	div.rn.f32 	%f152, %f150, %f151;
	add.f32 	%f153, %f26, %f152;
	rsqrt.approx.f32 	%f25, %f153;
	@%p29 bra 	$L__BB0_34;
	not.b32 	%r90, %r1;
	add.s32 	%r33, %r2, %r90;
	and.b32  	%r91, %r33, 384;
	setp.eq.s32 	%p30, %r91, 384;
	mov.u32 	%r121, %r1;
	@%p30 bra 	$L__BB0_31;
	shr.u32 	%r92, %r33, 7;
	add.s32 	%r93, %r92, 1;
	and.b32  	%r94, %r93, 3;
	mul.wide.u32 	%rd40, %r1, 16;
	add.s64 	%rd60, %rd1, %rd40;
	add.s64 	%rd59, %rd26, %rd40;
	add.s64 	%rd58, %rd2, %rd40;
	neg.s32 	%r116, %r94;
	shl.b32 	%r95, %r93, 7;
	and.b32  	%r96, %r95, 384;
	add.s32 	%r121, %r1, %r96;
$L__BB0_30:
	.pragma "nounroll";
	ld.global.nc.v4.f32 	{%f158, %f159, %f160, %f161}, [%rd58];
	// begin inline asm
	ld.global.nc.v4.f32 {%f154,%f155,%f156,%f157}, [%rd59];
	// end inline asm
	mul.f32 	%f162, %f25, %f158;
	mul.f32 	%f163, %f162, %f154;
	mul.f32 	%f164, %f25, %f159;
	mul.f32 	%f165, %f164, %f155;
	mul.f32 	%f166, %f25, %f160;
	mul.f32 	%f167, %f166, %f156;
	mul.f32 	%f168, %f25, %f161;
	mul.f32 	%f169, %f168, %f157;
	st.global.v4.f32 	[%rd60], {%f163, %f165, %f167, %f169};
	add.s64 	%rd60, %rd60, 2048;
	add.s64 	%rd59, %rd59, 2048;
	add.s64 	%rd58, %rd58, 2048;
	add.s32 	%r116, %r116, 1;
	setp.ne.s32 	%p31, %r116, 0;
	@%p31 bra 	$L__BB0_30;
$L__BB0_31:
	setp.lt.u32 	%p32, %r33, 384;
	@%p32 bra 	$L__BB0_34;
	mul.wide.u32 	%rd61, %r121, 16;
$L__BB0_33:
	.pragma "nounroll";
	add.s64 	%rd46, %rd2, %rd61;
	ld.global.nc.v4.f32 	{%f186, %f187, %f188, %f189}, [%rd46];
	add.s64 	%rd42, %rd26, %rd61;
	// begin inline asm
	ld.global.nc.v4.f32 {%f170,%f171,%f172,%f173}, [%rd42];
	// end inline asm
	mul.f32 	%f190, %f25, %f186;
	mul.f32 	%f191, %f190, %f170;
	mul.f32 	%f192, %f25, %f187;
	mul.f32 	%f193, %f192, %f171;
	mul.f32 	%f194, %f25, %f188;
	mul.f32 	%f195, %f194, %f172;
	mul.f32 	%f196, %f25, %f189;
	mul.f32 	%f197, %f196, %f173;
	add.s64 	%rd47, %rd1, %rd61;
	st.global.v4.f32 	[%rd47], {%f191, %f193, %f195, %f197};
	ld.global.nc.v4.f32 	{%f198, %f199, %f200, %f201}, [%rd46+2048];
	add.s64 	%rd43, %rd42, 2048;
	// begin inline asm
	ld.global.nc.v4.f32 {%f174,%f175,%f176,%f177}, [%rd43];
	// end inline asm
	mul.f32 	%f202, %f25, %f198;
	mul.f32 	%f203, %f202, %f174;
	mul.f32 	%f204, %f25, %f199;
	mul.f32 	%f205, %f204, %f175;
	mul.f32 	%f206, %f25, %f200;
	mul.f32 	%f207, %f206, %f176;
	mul.f32 	%f208, %f25, %f201;
	mul.f32 	%f209, %f208, %f177;
	st.global.v4.f32 	[%rd47+2048], {%f203, %f205, %f207, %f209};
	ld.global.nc.v4.f32 	{%f210, %f211, %f212, %f213}, [%rd46+4096];
	add.s64 	%rd44, %rd42, 4096;
	// begin inline asm
	ld.global.nc.v4.f32 {%f178,%f179,%f180,%f181}, [%rd44];
	// end inline asm
	mul.f32 	%f214, %f25, %f210;
	mul.f32 	%f215, %f214, %f178;
	mul.f32 	%f216, %f25, %f211;
	mul.f32 	%f217, %f216, %f179;
	mul.f32 	%f218, %f25, %f212;
	mul.f32 	%f219, %f218, %f180;
	mul.f32 	%f220, %f25, %f213;
	mul.f32 	%f221, %f220, %f181;
	st.global.v4.f32 	[%rd47+4096], {%f215, %f217, %f219, %f221};
	ld.global.nc.v4.f32 	{%f222, %f223, %f224, %f225}, [%rd46+6144];
	add.s64 	%rd45, %rd42, 6144;
	// begin inline asm
	ld.global.nc.v4.f32 {%f182,%f183,%f184,%f185}, [%rd45];
	// end inline asm
	mul.f32 	%f226, %f25, %f222;
	mul.f32 	%f227, %f226, %f182;
	mul.f32 	%f228, %f25, %f223;
	mul.f32 	%f229, %f228, %f183;
	mul.f32 	%f230, %f25, %f224;
	mul.f32 	%f231, %f230, %f184;
	mul.f32 	%f232, %f25, %f225;
	mul.f32 	%f233, %f232, %f185;
	st.global.v4.f32 	[%rd47+6144], {%f227, %f229, %f231, %f233};
	add.s32 	%r121, %r121, 512;
	add.s64 	%rd61, %rd61, 8192;
	setp.lt.s32 	%p33, %r121, %r2;
	@%p33 bra 	$L__BB0_33;
$L__BB0_34:
	setp.ge.s32 	%p34, %r120, %r50;
	@%p34 bra 	$L__BB0_41;
	add.s32 	%r97, %r120, 128;
	max.s32 	%r98, %r50, %r97;
	not.b32 	%r99, %r1;
	add.s32 	%r100, %r98, %r99;
	sub.s32 	%r39, %r100, %r3;
	and.b32  	%r101, %r39, 384;
	setp.eq.s32 	%p35, %r101, 384;
	@%p35 bra 	$L__BB0_38;
	shr.u32 	%r102, %r39, 7;
	add.s32 	%r103, %r102, 1;
	and.b32  	%r104, %r103, 3;
	neg.s32 	%r118, %r104;
$L__BB0_37:
	.pragma "nounroll";
	mul.wide.s32 	%rd48, %r120, 4;
	add.s64 	%rd49, %rd1, %rd48;
	add.s64 	%rd50, %rd2, %rd48;
	add.s64 	%rd51, %rd3, %rd48;
	ld.global.f32 	%f234, [%rd51];
	ld.global.nc.f32 	%f235, [%rd50];
	mul.f32 	%f236, %f234, %f235;
	mul.f32 	%f237, %f25, %f236;
	st.global.f32 	[%rd49], %f237;
	add.s32 	%r120, %r120, 128;
	add.s32 	%r118, %r118, 1;
	setp.ne.s32 	%p36, %r118, 0;
	@%p36 bra 	$L__BB0_37;
$L__BB0_38:
	setp.lt.u32 	%p37, %r39, 384;
	@%p37 bra 	$L__BB0_41;
	add.s64 	%rd21, %rd3, 1024;
	add.s64 	%rd22, %rd2, 1024;
	add.s64 	%rd23, %rd1, 1024;
$L__BB0_40:
	mul.wide.s32 	%rd52, %r120, 4;
	add.s64 	%rd53, %rd21, %rd52;
	add.s64 	%rd54, %rd22, %rd52;
	add.s64 	%rd55, %rd23, %rd52;
	ld.global.f32 	%f238, [%rd53+-1024];
	ld.global.nc.f32 	%f239, [%rd54+-1024];
	mul.f32 	%f240, %f238, %f239;
	mul.f32 	%f241, %f25, %f240;
	st.global.f32 	[%rd55+-1024], %f241;
	ld.global.f32 	%f242, [%rd53+-512];
	ld.global.nc.f32 	%f243, [%rd54+-512];
	mul.f32 	%f244, %f242, %f243;
	mul.f32 	%f245, %f25, %f244;
	st.global.f32 	[%rd55+-512], %f245;
	ld.global.f32 	%f246, [%rd53];
	ld.global.nc.f32 	%f247, [%rd54];
	mul.f32 	%f248, %f246, %f247;
	mul.f32 	%f249, %f25, %f248;
	st.global.f32 	[%rd55], %f249;
	ld.global.f32 	%f250, [%rd53+512];
	ld.global.nc.f32 	%f251, [%rd54+512];
	mul.f32 	%f252, %f250, %f251;
	mul.f32 	%f253, %f25, %f252;
	st.global.f32 	[%rd55+512], %f253;
	add.s32 	%r120, %r120, 512;
	setp.lt.s32 	%p38, %r120, %r50;
	@%p38 bra 	$L__BB0_40;
$L__BB0_41:
	ret;

}
	// .globl	_Z23opt_row_rmsnorm_f32_dimILi128EEvPfS0_S0_iif
.visible .entry _Z23opt_row_rmsnorm_f32_dimILi128EEvPfS0_S0_iif(
	.param .u64 .ptr .align 1 _Z23opt_row_rmsnorm_f32_dimILi128EEvPfS0_S0_iif_param_0,
	.param .u64 .ptr .align 1 _Z23opt_row_rmsnorm_f32_dimILi128EEvPfS0_S0_iif_param_1,
	.param .u64 .ptr .align 1 _Z23opt_row_rmsnorm_f32_dimILi128EEvPfS0_S0_iif_param_2,
	.param .u32 _Z23opt_row_rmsnorm_f32_dimILi128EEvPfS0_S0_iif_param_3,
	.param .u32 _Z23opt_row_rmsnorm_f32_dimILi128EEvPfS0_S0_iif_param_4,
	.param .f32 _Z23opt_row_rmsnorm_f32_dimILi128EEvPfS0_S0_iif_param_5
)
{
	.reg .pred 	%p<40>;
	.reg .b32 	%r<127>;
	.reg .b32 	%f<269>;
	.reg .b64 	%rd<85>;

	ld.param.u64 	%rd30, [_Z23opt_row_rmsnorm_f32_dimILi128EEvPfS0_S0_iif_param_0];
	ld.param.u64 	%rd32, [_Z23opt_row_rmsnorm_f32_dimILi128EEvPfS0_S0_iif_param_2];
	ld.param.u32 	%r53, [_Z23opt_row_rmsnorm_f32_dimILi128EEvPfS0_S0_iif_param_3];
	ld.param.u32 	%r52, [_Z23opt_row_rmsnorm_f32_dimILi128EEvPfS0_S0_iif_param_4];
	ld.param.f32 	%f26, [_Z23opt_row_rmsnorm_f32_dimILi128EEvPfS0_S0_iif_param_5];
	mov.u32 	%r1, %ctaid.x;
	mov.u32 	%r2, %tid.x;
	setp.ge.s32 	%p1, %r1, %r53;
	@%p1 bra 	$L__BB1_42;
	cvta.to.global.u64 	%rd1, %rd30;
	cvta.to.global.u64 	%rd2, %rd32;
	mul.lo.s32 	%r3, %r52, %r1;
	shr.s32 	%r4, %r52, 2;
	and.b32  	%r5, %r52, -4;
	setp.ge.s32 	%p2, %r2, %r4;
	mov.f32 	%f267, 0f00000000;
	@%p2 bra 	$L__BB1_8;
	not.b32 	%r54, %r2;
	add.s32 	%r6, %r4, %r54;
	and.b32  	%r55, %r6, 384;
	setp.eq.s32 	%p3, %r55, 384;
	mov.f32 	%f267, 0f00000000;
	mov.u32 	%r111, %r2;
	@%p3 bra 	$L__BB1_5;
	mul.wide.u32 	%rd33, %r2, 16;
	mul.wide.s32 	%rd34, %r3, 4;
	add.s64 	%rd35, %rd33, %rd34;
	add.s64 	%rd79, %rd1, %rd35;
	shr.u32 	%r56, %r6, 7;
	add.s32 	%r57, %r56, 1;
	and.b32  	%r58, %r57, 3;
	neg.s32 	%r109, %r58;
	mov.f32 	%f267, 0f00000000;
	mov.u32 	%r111, %r2;
$L__BB1_4:
	.pragma "nounroll";
	ld.global.nc.v4.f32 	{%f31, %f32, %f33, %f34}, [%rd79];
	mul.f32 	%f35, %f32, %f32;
	fma.rn.f32 	%f36, %f31, %f31, %f35;
	fma.rn.f32 	%f37, %f33, %f33, %f36;
	fma.rn.f32 	%f38, %f34, %f34, %f37;
	add.f32 	%f267, %f267, %f38;
	add.s32 	%r111, %r111, 128;
	add.s64 	%rd79, %rd79, 2048;
	add.s32 	%r109, %r109, 1;
	setp.ne.s32 	%p4, %r109, 0;
	@%p4 bra 	$L__BB1_4;
$L__BB1_5:
	setp.lt.u32 	%p5, %r6, 384;
	@%p5 bra 	$L__BB1_8;
	mul.wide.u32 	%rd36, %r111, 16;
	mul.wide.s32 	%rd37, %r3, 4;
	add.s64 	%rd38, %rd36, %rd37;
	add.s64 	%rd39, %rd38, %rd1;
	add.s64 	%rd80, %rd39, 4096;
$L__BB1_7:
	.pragma "nounroll";
	ld.global.nc.v4.f32 	{%f39, %f40, %f41, %f42}, [%rd80+-4096];
	mul.f32 	%f43, %f40, %f40;
	fma.rn.f32 	%f44, %f39, %f39, %f43;
	fma.rn.f32 	%f45, %f41, %f41, %f44;
	fma.rn.f32 	%f46, %f42, %f42, %f45;
	add.f32 	%f47, %f267, %f46;
	ld.global.nc.v4.f32 	{%f48, %f49, %f50, %f51}, [%rd80+-2048];
	mul.f32 	%f52, %f49, %f49;
	fma.rn.f32 	%f53, %f48, %f48, %f52;
	fma.rn.f32 	%f54, %f50, %f50, %f53;
	fma.rn.f32 	%f55, %f51, %f51, %f54;
	add.f32 	%f56, %f47, %f55;
	ld.global.nc.v4.f32 	{%f57, %f58, %f59, %f60}, [%rd80];
	mul.f32 	%f61, %f58, %f58;
	fma.rn.f32 	%f62, %f57, %f57, %f61;
	fma.rn.f32 	%f63, %f59, %f59, %f62;
	fma.rn.f32 	%f64, %f60, %f60, %f63;
	add.f32 	%f65, %f56, %f64;
	ld.global.nc.v4.f32 	{%f66, %f67, %f68, %f69}, [%rd80+2048];
	mul.f32 	%f70, %f67, %f67;
	fma.rn.f32 	%f71, %f66, %f66, %f70;
	fma.rn.f32 	%f72, %f68, %f68, %f71;
	fma.rn.f32 	%f73, %f69, %f69, %f72;
	add.f32 	%f267, %f65, %f73;
	add.s32 	%r111, %r111, 512;
	add.s64 	%rd80, %rd80, 8192;
	setp.lt.s32 	%p6, %r111, %r4;
	@%p6 bra 	$L__BB1_7;
$L__BB1_8:
	add.s32 	%r124, %r5, %r2;
	setp.ge.s32 	%p7, %r124, %r52;
	@%p7 bra 	$L__BB1_21;
	add.s32 	%r59, %r124, 128;
	max.s32 	%r60, %r52, %r59;
	not.b32 	%r61, %r2;
	add.s32 	%r62, %r60, %r61;
	sub.s32 	%r63, %r62, %r5;
	shr.u32 	%r64, %r63, 7;
	add.s32 	%r16, %r64, 1;
	and.b32  	%r17, %r16, 15;
	setp.lt.u32 	%p8, %r63, 1920;
	mov.u32 	%r115, %r124;
	@%p8 bra 	$L__BB1_12;
	and.b32  	%r65, %r16, 67108848;
	neg.s32 	%r113, %r65;
	mul.wide.s32 	%rd40, %r3, 4;
	add.s64 	%rd41, %rd40, %rd1;
	add.s64 	%rd9, %rd41, 4096;
	mov.u32 	%r115, %r124;
$L__BB1_11:
	.pragma "nounroll";
	mul.wide.s32 	%rd42, %r115, 4;
	add.s64 	%rd43, %rd9, %rd42;
	ld.global.nc.f32 	%f75, [%rd43+-4096];
	fma.rn.f32 	%f76, %f75, %f75, %f267;
	ld.global.nc.f32 	%f77, [%rd43+-3584];
	fma.rn.f32 	%f78, %f77, %f77, %f76;
	ld.global.nc.f32 	%f79, [%rd43+-3072];
	fma.rn.f32 	%f80, %f79, %f79, %f78;
	ld.global.nc.f32 	%f81, [%rd43+-2560];
	fma.rn.f32 	%f82, %f81, %f81, %f80;
	ld.global.nc.f32 	%f83, [%rd43+-2048];
	fma.rn.f32 	%f84, %f83, %f83, %f82;
	ld.global.nc.f32 	%f85, [%rd43+-1536];
	fma.rn.f32 	%f86, %f85, %f85, %f84;
	ld.global.nc.f32 	%f87, [%rd43+-1024];
	fma.rn.f32 	%f88, %f87, %f87, %f86;
	ld.global.nc.f32 	%f89, [%rd43+-512];
	fma.rn.f32 	%f90, %f89, %f89, %f88;
	ld.global.nc.f32 	%f91, [%rd43];
	fma.rn.f32 	%f92, %f91, %f91, %f90;
	ld.global.nc.f32 	%f93, [%rd43+512];
	fma.rn.f32 	%f94, %f93, %f93, %f92;
	ld.global.nc.f32 	%f95, [%rd43+1024];
	fma.rn.f32 	%f96, %f95, %f95, %f94;
	ld.global.nc.f32 	%f97, [%rd43+1536];
	fma.rn.f32 	%f98, %f97, %f97, %f96;
	ld.global.nc.f32 	%f99, [%rd43+2048];
	fma.rn.f32 	%f100, %f99, %f99, %f98;
	ld.global.nc.f32 	%f101, [%rd43+2560];
	fma.rn.f32 	%f102, %f101, %f101, %f100;
	ld.global.nc.f32 	%f103, [%rd43+3072];
	fma.rn.f32 	%f104, %f103, %f103, %f102;
	ld.global.nc.f32 	%f105, [%rd43+3584];
	fma.rn.f32 	%f267, %f105, %f105, %f104;
	add.s32 	%r115, %r115, 2048;
	add.s32 	%r113, %r113, 16;
	setp.ne.s32 	%p9, %r113, 0;
	@%p9 bra 	$L__BB1_11;
$L__BB1_12:
	setp.eq.s32 	%p10, %r17, 0;
	@%p10 bra 	$L__BB1_21;
	mul.wide.s32 	%rd44, %r3, 4;
	add.s64 	%rd10, %rd1, %rd44;
	and.b32  	%r24, %r16, 7;
	setp.lt.u32 	%p11, %r17, 8;
	@%p11 bra 	$L__BB1_15;
	mul.wide.s32 	%rd45, %r115, 4;
	add.s64 	%rd46, %rd10, %rd45;
	ld.global.nc.f32 	%f107, [%rd46];
	fma.rn.f32 	%f108, %f107, %f107, %f267;
	ld.global.nc.f32 	%f109, [%rd46+512];
	fma.rn.f32 	%f110, %f109, %f109, %f108;
	ld.global.nc.f32 	%f111, [%rd46+1024];
	fma.rn.f32 	%f112, %f111, %f111, %f110;
	ld.global.nc.f32 	%f113, [%rd46+1536];
	fma.rn.f32 	%f114, %f113, %f113, %f112;
	ld.global.nc.f32 	%f115, [%rd46+2048];
	fma.rn.f32 	%f116, %f115, %f115, %f114;
	ld.global.nc.f32 	%f117, [%rd46+2560];
	fma.rn.f32 	%f118, %f117, %f117, %f116;
	ld.global.nc.f32 	%f119, [%rd46+3072];
	fma.rn.f32 	%f120, %f119, %f119, %f118;
	ld.global.nc.f32 	%f121, [%rd46+3584];
	fma.rn.f32 	%f267, %f121, %f121, %f120;
	add.s32 	%r115, %r115, 1024;
$L__BB1_15:
	setp.eq.s32 	%p12, %r24, 0;
	@%p12 bra 	$L__BB1_21;
	and.b32  	%r27, %r16, 3;
	setp.lt.u32 	%p13, %r24, 4;
	@%p13 bra 	$L__BB1_18;
	mul.wide.s32 	%rd47, %r115, 4;
	add.s64 	%rd48, %rd10, %rd47;
	ld.global.nc.f32 	%f123, [%rd48];
	fma.rn.f32 	%f124, %f123, %f123, %f267;
	ld.global.nc.f32 	%f125, [%rd48+512];
	fma.rn.f32 	%f126, %f125, %f125, %f124;
	ld.global.nc.f32 	%f127, [%rd48+1024];
	fma.rn.f32 	%f128, %f127, %f127, %f126;
	ld.global.nc.f32 	%f129, [%rd48+1536];
	fma.rn.f32 	%f267, %f129, %f129, %f128;
	add.s32 	%r115, %r115, 512;
$L__BB1_18:
	setp.eq.s32 	%p14, %r27, 0;
	@%p14 bra 	$L__BB1_21;
	neg.s32 	%r118, %r27;
$L__BB1_20:
	.pragma "nounroll";
	mul.wide.s32 	%rd50, %r115, 4;
	add.s64 	%rd51, %rd10, %rd50;
	ld.global.nc.f32 	%f130, [%rd51];
	fma.rn.f32 	%f267, %f130, %f130, %f267;
	add.s32 	%r115, %r115, 128;
	add.s32 	%r118, %r118, 1;
	setp.ne.s32 	%p15, %r118, 0;
	@%p15 bra 	$L__BB1_20;
$L__BB1_21:
	and.b32  	%r66, %r2, 31;
	mov.b32 	%r67, %f267;
	shfl.sync.down.b32	%r68|%p16, %r67, 16, 31, -1;
	mov.b32 	%f131, %r68;
	add.f32 	%f132, %f267, %f131;
	mov.b32 	%r69, %f132;
	shfl.sync.down.b32	%r70|%p17, %r69, 8, 31, -1;
	mov.b32 	%f133, %r70;
	add.f32 	%f134, %f132, %f133;
	mov.b32 	%r71, %f134;
	shfl.sync.down.b32	%r72|%p18, %r71, 4, 31, -1;
	mov.b32 	%f135, %r72;
	add.f32 	%f136, %f134, %f135;
	mov.b32 	%r73, %f136;
	shfl.sync.down.b32	%r74|%p19, %r73, 2, 31, -1;
	mov.b32 	%f137, %r74;
	add.f32 	%f138, %f136, %f137;
	mov.b32 	%r75, %f138;
	shfl.sync.down.b32	%r76|%p20, %r75, 1, 31, -1;
	mov.b32 	%f139, %r76;
	add.f32 	%f21, %f138, %f139;
	setp.ne.s32 	%p21, %r66, 0;
	@%p21 bra 	$L__BB1_23;
	shr.u32 	%r77, %r2, 3;
	mov.u32 	%r78, _ZZ16block_reduce_sumILi128EEffE11smem_reduce;
	add.s32 	%r79, %r78, %r77;
	st.shared.f32 	[%r79], %f21;
$L__BB1_23:
	bar.sync 	0;
	setp.gt.u32 	%p22, %r2, 3;
	mov.f32 	%f268, 0f00000000;
	@%p22 bra 	$L__BB1_25;
	shl.b32 	%r80, %r2, 2;
	mov.u32 	%r81, _ZZ16block_reduce_sumILi128EEffE11smem_reduce;
	add.s32 	%r82, %r81, %r80;
	ld.shared.f32 	%f268, [%r82];
$L__BB1_25:
	setp.gt.u32 	%p23, %r2, 31;
	@%p23 bra 	$L__BB1_28;
	mov.b32 	%r83, %f268;
	shfl.sync.down.b32	%r84|%p24, %r83, 16, 31, -1;
	mov.b32 	%f141, %r84;
	add.f32 	%f142, %f268, %f141;
	mov.b32 	%r85, %f142;
	shfl.sync.down.b32	%r86|%p25, %r85, 8, 31, -1;
	mov.b32 	%f143, %r86;
	add.f32 	%f144, %f142, %f143;
	mov.b32 	%r87, %f144;
	shfl.sync.down.b32	%r88|%p26, %r87, 4, 31, -1;
	mov.b32 	%f145, %r88;
	add.f32 	%f146, %f144, %f145;
	mov.b32 	%r89, %f146;
	shfl.sync.down.b32	%r90|%p27, %r89, 2, 31, -1;
	mov.b32 	%f147, %r90;
	add.f32 	%f148, %f146, %f147;
	mov.b32 	%r91, %f148;
	shfl.sync.down.b32	%r92|%p28, %r91, 1, 31, -1;
	mov.b32 	%f149, %r92;
	add.f32 	%f24, %f148, %f149;
	setp.ne.s32 	%p29, %r2, 0;
	@%p29 bra 	$L__BB1_28;
	st.shared.f32 	[_ZZ16block_reduce_sumILi128EEffE11smem_reduce], %f24;
$L__BB1_28:
	setp.ge.s32 	%p30, %r2, %r4;
	bar.sync 	0;
	ld.shared.f32 	%f150, [_ZZ16block_reduce_sumILi128EEffE11smem_reduce];
	cvt.rn.f32.s32 	%f151, %r52;
	div.rn.f32 	%f152, %f150, %f151;
	add.f32 	%f153, %f26, %f152;
	rsqrt.approx.f32 	%f25, %f153;
	@%p30 bra 	$L__BB1_35;
	not.b32 	%r93, %r2;
	add.s32 	%r35, %r4, %r93;
	and.b32  	%r94, %r35, 384;
	setp.eq.s32 	%p31, %r94, 384;
	mov.u32 	%r125, %r2;
	@%p31 bra 	$L__BB1_32;
	ld.param.u64 	%rd76, [_Z23opt_row_rmsnorm_f32_dimILi128EEvPfS0_S0_iif_param_1];
	shr.u32 	%r95, %r35, 7;
	add.s32 	%r96, %r95, 1;
	and.b32  	%r97, %r96, 3;
	mul.wide.u32 	%rd52, %r2, 16;
	mul.wide.s32 	%rd53, %r3, 4;
	add.s64 	%rd54, %rd52, %rd53;
	add.s64 	%rd83, %rd2, %rd54;
	add.s64 	%rd82, %rd76, %rd52;
	add.s64 	%rd81, %rd1, %rd54;
	neg.s32 	%r120, %r97;
	add.s32 	%r99, %r94, 128;
	and.b32  	%r100, %r99, 384;
	add.s32 	%r125, %r2, %r100;
$L__BB1_31:
	.pragma "nounroll";
	ld.global.nc.v4.f32 	{%f158, %f159, %f160, %f161}, [%rd81];
	// begin inline asm
	ld.global.nc.v4.f32 {%f154,%f155,%f156,%f157}, [%rd82];
	// end inline asm
	mul.f32 	%f162, %f25, %f158;
	mul.f32 	%f163, %f162, %f154;
	mul.f32 	%f164, %f25, %f159;
	mul.f32 	%f165, %f164, %f155;
	mul.f32 	%f166, %f25, %f160;
	mul.f32 	%f167, %f166, %f156;
	mul.f32 	%f168, %f25, %f161;
	mul.f32 	%f169, %f168, %f157;
	st.global.v4.f32 	[%rd83], {%f163, %f165, %f167, %f169};
	add.s64 	%rd83, %rd83, 2048;
	add.s64 	%rd82, %rd82, 2048;
	add.s64 	%rd81, %rd81, 2048;
	add.s32 	%r120, %r120, 1;
	setp.ne.s32 	%p32, %r120, 0;
	@%p32 bra 	$L__BB1_31;
$L__BB1_32:
	setp.lt.u32 	%p33, %r35, 384;
	@%p33 bra 	$L__BB1_35;
	mul.wide.u32 	%rd84, %r125, 16;
	mul.wide.s32 	%rd60, %r3, 4;
	add.s64 	%rd61, %rd60, %rd1;
	add.s64 	%rd63, %rd2, %rd60;
$L__BB1_34:
	.pragma "nounroll";
	ld.param.u64 	%rd77, [_Z23opt_row_rmsnorm_f32_dimILi128EEvPfS0_S0_iif_param_1];
	add.s64 	%rd62, %rd61, %rd84;
	ld.global.nc.v4.f32 	{%f186, %f187, %f188, %f189}, [%rd62];
	add.s64 	%rd56, %rd77, %rd84;
	// begin inline asm
	ld.global.nc.v4.f32 {%f170,%f171,%f172,%f173}, [%rd56];
	// end inline asm
	mul.f32 	%f190, %f25, %f186;
	mul.f32 	%f191, %f190, %f170;
	mul.f32 	%f192, %f25, %f187;
	mul.f32 	%f193, %f192, %f171;
	mul.f32 	%f194, %f25, %f188;
	mul.f32 	%f195, %f194, %f172;
	mul.f32 	%f196, %f25, %f189;
	mul.f32 	%f197, %f196, %f173;
	add.s64 	%rd64, %rd63, %rd84;
	st.global.v4.f32 	[%rd64], {%f191, %f193, %f195, %f197};
	ld.global.nc.v4.f32 	{%f198, %f199, %f200, %f201}, [%rd62+2048];
	add.s64 	%rd57, %rd56, 2048;
	// begin inline asm
	ld.global.nc.v4.f32 {%f174,%f175,%f176,%f177}, [%rd57];
	// end inline asm
	mul.f32 	%f202, %f25, %f198;
	mul.f32 	%f203, %f202, %f174;
	mul.f32 	%f204, %f25, %f199;
	mul.f32 	%f205, %f204, %f175;
	mul.f32 	%f206, %f25, %f200;
	mul.f32 	%f207, %f206, %f176;
	mul.f32 	%f208, %f25, %f201;
	mul.f32 	%f209, %f208, %f177;
	st.global.v4.f32 	[%rd64+2048], {%f203, %f205, %f207, %f209};
	ld.global.nc.v4.f32 	{%f210, %f211, %f212, %f213}, [%rd62+4096];
	add.s64 	%rd58, %rd56, 4096;
	// begin inline asm
	ld.global.nc.v4.f32 {%f178,%f179,%f180,%f181}, [%rd58];
	// end inline asm
	mul.f32 	%f214, %f25, %f210;
	mul.f32 	%f215, %f214, %f178;
	mul.f32 	%f216, %f25, %f211;
	mul.f32 	%f217, %f216, %f179;
	mul.f32 	%f218, %f25, %f212;
	mul.f32 	%f219, %f218, %f180;
	mul.f32 	%f220, %f25, %f213;
	mul.f32 	%f221, %f220, %f181;
	st.global.v4.f32 	[%rd64+4096], {%f215, %f217, %f219, %f221};
	ld.global.nc.v4.f32 	{%f222, %f223, %f224, %f225}, [%rd62+6144];
	add.s64 	%rd59, %rd56, 6144;
	// begin inline asm
	ld.global.nc.v4.f32 {%f182,%f183,%f184,%f185}, [%rd59];
	// end inline asm
	mul.f32 	%f226, %f25, %f222;
	mul.f32 	%f227, %f226, %f182;
	mul.f32 	%f228, %f25, %f223;
	mul.f32 	%f229, %f228, %f183;
	mul.f32 	%f230, %f25, %f224;
	mul.f32 	%f231, %f230, %f184;
	mul.f32 	%f232, %f25, %f225;
	mul.f32 	%f233, %f232, %f185;
	st.global.v4.f32 	[%rd64+6144], {%f227, %f229, %f231, %f233};
	add.s32 	%r125, %r125, 512;
	add.s64 	%rd84, %rd84, 8192;
	setp.lt.s32 	%p34, %r125, %r4;
	@%p34 bra 	$L__BB1_34;
$L__BB1_35:
	setp.ge.s32 	%p35, %r124, %r52;
	@%p35 bra 	$L__BB1_42;
	ld.param.u64 	%rd78, [_Z23opt_row_rmsnorm_f32_dimILi128EEvPfS0_S0_iif_param_1];
	cvta.to.global.u64 	%rd22, %rd78;
	add.s32 	%r101, %r124, 128;
	max.s32 	%r102, %r52, %r101;
	not.b32 	%r103, %r2;
	add.s32 	%r104, %r102, %r103;
	sub.s32 	%r41, %r104, %r5;
	and.b32  	%r105, %r41, 384;
	setp.eq.s32 	%p36, %r105, 384;
	@%p36 bra 	$L__BB1_39;
	mul.wide.s32 	%rd65, %r3, 4;
	add.s64 	%rd23, %rd2, %rd65;
	add.s64 	%rd24, %rd1, %rd65;
	shr.u32 	%r106, %r41, 7;
	add.s32 	%r107, %r106, 1;
	and.b32  	%r108, %r107, 3;
	neg.s32 	%r122, %r108;
$L__BB1_38:
	.pragma "nounroll";
	mul.wide.s32 	%rd66, %r124, 4;
	add.s64 	%rd67, %rd23, %rd66;
	add.s64 	%rd68, %rd24, %rd66;
	add.s64 	%rd69, %rd22, %rd66;
	ld.global.f32 	%f234, [%rd69];
	ld.global.nc.f32 	%f235, [%rd68];
	mul.f32 	%f236, %f234, %f235;
	mul.f32 	%f237, %f25, %f236;
	st.global.f32 	[%rd67], %f237;
	add.s32 	%r124, %r124, 128;
	add.s32 	%r122, %r122, 1;
	setp.ne.s32 	%p37, %r122, 0;
	@%p37 bra 	$L__BB1_38;
$L__BB1_39:
	setp.lt.u32 	%p38, %r41, 384;
	@%p38 bra 	$L__BB1_42;
	add.s64 	%rd25, %rd22, 1024;
	mul.wide.s32 	%rd70, %r3, 4;
	add.s64 	%rd71, %rd70, 1024;
	add.s64 	%rd26, %rd1, %rd71;
	add.s64 	%rd27, %rd2, %rd71;
$L__BB1_41:
	mul.wide.s32 	%rd72, %r124, 4;
	add.s64 	%rd73, %rd25, %rd72;
	add.s64 	%rd74, %rd26, %rd72;
	add.s64 	%rd75, %rd27, %rd72;
	ld.global.f32 	%f238, [%rd73+-1024];
	ld.global.nc.f32 	%f239, [%rd74+-1024];
	mul.f32 	%f240, %f238, %f239;
	mul.f32 	%f241, %f25, %f240;
	st.global.f32 	[%rd75+-1024], %f241;
	ld.global.f32 	%f242, [%rd73+-512];
	ld.global.nc.f32 	%f243, [%rd74+-512];
	mul.f32 	%f244, %f242, %f243;
	mul.f32 	%f245, %f25, %f244;
	st.global.f32 	[%rd75+-512], %f245;
	ld.global.f32 	%f246, [%rd73];
	ld.global.nc.f32 	%f247, [%rd74];
	mul.f32 	%f248, %f246, %f247;
	mul.f32 	%f249, %f25, %f248;
	st.global.f32 	[%rd75], %f249;
	ld.global.f32 	%f250, [%rd73+512];
	ld.global.nc.f32 	%f251, [%rd74+512];
	mul.f32 	%f252, %f250, %f251;
	mul.f32 	%f253, %f25, %f252;
	st.global.f32 	[%rd75+512], %f253;
	add.s32 	%r124, %r124, 512;
	setp.lt.s32 	%p39, %r124, %r52;
	@%p39 bra 	$L__BB1_41;
$L__BB1_42:
	ret;

}
	// .globl	_Z25opt_row_rmsnorm_pure_fp16ILi128EEvPK6__halfS2_PS0_if
.visible .entry _Z25opt_row_rmsnorm_pure_fp16ILi128EEvPK6__halfS2_PS0_if(
	.param .u64 .ptr .align 1 _Z25opt_row_rmsnorm_pure_fp16ILi128EEvPK6__halfS2_PS0_if_param_0,
	.param .u64 .ptr .align 1 _Z25opt_row_rmsnorm_pure_fp16ILi128EEvPK6__halfS2_PS0_if_param_1,
	.param .u64 .ptr .align 1 _Z25opt_row_rmsnorm_pure_fp16ILi128EEvPK6__halfS2_PS0_if_param_2,
	.param .u32 _Z25opt_row_rmsnorm_pure_fp16ILi128EEvPK6__halfS2_PS0_if_param_3,
	.param .f32 _Z25opt_row_rmsnorm_pure_fp16ILi128EEvPK6__halfS2_PS0_if_param_4
)
{
	.reg .pred 	%p<51>;
	.reg .b16 	%rs<50>;
	.reg .b32 	%r<352>;
	.reg .b32 	%f<494>;
	.reg .b64 	%rd<89>;

	ld.param.u64 	%rd24, [_Z25opt_row_rmsnorm_pure_fp16ILi128EEvPK6__halfS2_PS0_if_param_0];
	ld.param.u32 	%r74, [_Z25opt_row_rmsnorm_pure_fp16ILi128EEvPK6__halfS2_PS0_if_param_3];
	ld.param.f32 	%f38, [_Z25opt_row_rmsnorm_pure_fp16ILi128EEvPK6__halfS2_PS0_if_param_4];
	cvta.to.global.u64 	%rd1, %rd24;
	mov.u32 	%r1, %tid.x;
	shr.s32 	%r2, %r74, 3;
	setp.ge.s32 	%p1, %r1, %r2;
	mul.wide.u32 	%rd25, %r1, 16;
	add.s64 	%rd2, %rd1, %rd25;
	mov.f32 	%f492, 0f00000000;
	@%p1 bra 	$L__BB2_6;
	not.b32 	%r75, %r1;
	add.s32 	%r3, %r2, %r75;
	and.b32  	%r76, %r3, 128;
	setp.ne.s32 	%p2, %r76, 0;
	mov.f32 	%f492, 0f00000000;
	mov.u32 	%r327, %r1;
	@%p2 bra 	$L__BB2_3;
	ld.global.nc.v4.u32 	{%r78, %r80, %r82, %r84}, [%rd2];
	// begin inline asm
	{.reg .f16 low,high;
  mov.b32 {low,high},%r78;
  cvt.f32.f16 %f42, low;}

	// end inline asm
	// begin inline asm
	{.reg .f16 low,high;
  mov.b32 {low,high},%r78;
  cvt.f32.f16 %f43, high;}

	// end inline asm
	// begin inline asm
	{.reg .f16 low,high;
  mov.b32 {low,high},%r80;
  cvt.f32.f16 %f44, low;}

	// end inline asm
	// begin inline asm
	{.reg .f16 low,high;
  mov.b32 {low,high},%r80;
  cvt.f32.f16 %f45, high;}

	// end inline asm
	// begin inline asm
	{.reg .f16 low,high;
  mov.b32 {low,high},%r82;
  cvt.f32.f16 %f46, low;}

	// end inline asm
	// begin inline asm
	{.reg .f16 low,high;
  mov.b32 {low,high},%r82;
  cvt.f32.f16 %f47, high;}

	// end inline asm
	// begin inline asm
	{.reg .f16 low,high;
  mov.b32 {low,high},%r84;
  cvt.f32.f16 %f48, low;}

	// end inline asm
	// begin inline asm
	{.reg .f16 low,high;
  mov.b32 {low,high},%r84;
  cvt.f32.f16 %f49, high;}

	// end inline asm
	mul.f32 	%f50, %f43, %f43;
	fma.rn.f32 	%f51, %f42, %f42, %f50;
	fma.rn.f32 	%f52, %f44, %f44, %f51;
	fma.rn.f32 	%f53, %f45, %f45, %f52;
	fma.rn.f32 	%f54, %f46, %f46, %f53;
	fma.rn.f32 	%f55, %f47, %f47, %f54;
	fma.rn.f32 	%f56, %f48, %f48, %f55;
	fma.rn.f32 	%f57, %f49, %f49, %f56;
	add.f32 	%f492, %f57, 0f00000000;
	add.s32 	%r327, %r1, 128;
$L__BB2_3:
	setp.lt.u32 	%p3, %r3, 128;
	@%p3 bra 	$L__BB2_6;
	mul.wide.u32 	%rd26, %r327, 16;
	add.s64 	%rd27, %rd26, %rd1;
	add.s64 	%rd85, %rd27, 2048;
$L__BB2_5:
	.pragma "nounroll";
	ld.global.nc.v4.u32 	{%r86, %r88, %r90, %r92}, [%rd85+-2048];
	// begin inline asm
	{.reg .f16 low,high;
  mov.b32 {low,high},%r86;
  cvt.f32.f16 %f58, low;}

	// end inline asm
	// begin inline asm
	{.reg .f16 low,high;
  mov.b32 {low,high},%r86;
  cvt.f32.f16 %f59, high;}

	// end inline asm
	// begin inline asm
	{.reg .f16 low,high;
  mov.b32 {low,high},%r88;
  cvt.f32.f16 %f60, low;}

	// end inline asm
	// begin inline asm
	{.reg .f16 low,high;
  mov.b32 {low,high},%r88;
  cvt.f32.f16 %f61, high;}

	// end inline asm
	// begin inline asm
	{.reg .f16 low,high;
  mov.b32 {low,high},%r90;
  cvt.f32.f16 %f62, low;}

	// end inline asm
	// begin inline asm
	{.reg .f16 low,high;
  mov.b32 {low,high},%r90;
  cvt.f32.f16 %f63, high;}

	// end inline asm
	// begin inline asm
	{.reg .f16 low,high;
  mov.b32 {low,high},%r92;
  cvt.f32.f16 %f64, low;}

	// end inline asm
	// begin inline asm
	{.reg .f16 low,high;
  mov.b32 {low,high},%r92;
  cvt.f32.f16 %f65, high;}

	// end inline asm
	mul.f32 	%f74, %f59, %f59;
	fma.rn.f32 	%f75, %f58, %f58, %f74;
	fma.rn.f32 	%f76, %f60, %f60, %f75;
	fma.rn.f32 	%f77, %f61, %f61, %f76;
	fma.rn.f32 	%f78, %f62, %f62, %f77;
	fma.rn.f32 	%f79, %f63, %f63, %f78;
	fma.rn.f32 	%f80, %f64, %f64, %f79;
	fma.rn.f32 	%f81, %f65, %f65, %f80;
	add.f32 	%f82, %f492, %f81;
	ld.global.nc.v4.u32 	{%r94, %r96, %r98, %r100}, [%rd85];
	// begin inline asm
	{.reg .f16 low,high;
  mov.b32 {low,high},%r94;
  cvt.f32.f16 %f66, low;}

	// end inline asm
	// begin inline asm
	{.reg .f16 low,high;
  mov.b32 {low,high},%r94;
  cvt.f32.f16 %f67, high;}

	// end inline asm
	// begin inline asm
	{.reg .f16 low,high;
  mov.b32 {low,high},%r96;
  cvt.f32.f16 %f68, low;}

	// end inline asm
	// begin inline asm
	{.reg .f16 low,high;
  mov.b32 {low,high},%r96;
  cvt.f32.f16 %f69, high;}

	// end inline asm
	// begin inline asm
	{.reg .f16 low,high;
  mov.b32 {low,high},%r98;
  cvt.f32.f16 %f70, low;}

	// end inline asm
	// begin inline asm
	{.reg .f16 low,high;
  mov.b32 {low,high},%r98;
  cvt.f32.f16 %f71, high;}

	// end inline asm
	// begin inline asm
	{.reg .f16 low,high;
  mov.b32 {low,high},%r100;
  cvt.f32.f16 %f72, low;}

	// end inline asm
	// begin inline asm
	{.reg .f16 low,high;
  mov.b32 {low,high},%r100;
  cvt.f32.f16 %f73, high;}

	// end inline asm
	mul.f32 	%f83, %f67, %f67;
	fma.rn.f32 	%f84, %f66, %f66, %f83;
	fma.rn.f32 	%f85, %f68, %f68, %f84;
	fma.rn.f32 	%f86, %f69, %f69, %f85;
	fma.rn.f32 	%f87, %f70, %f70, %f86;
	fma.rn.f32 	%f88, %f71, %f71, %f87;
	fma.rn.f32 	%f89, %f72, %f72, %f88;
	fma.rn.f32 	%f90, %f73, %f73, %f89;
	add.f32 	%f492, %f82, %f90;
	add.s32 	%r327, %r327, 256;
	add.s64 	%rd85, %rd85, 4096;
	setp.lt.s32 	%p4, %r327, %r2;
	@%p4 bra 	$L__BB2_5;
$L__BB2_6:
	shr.s32 	%r8, %r74, 1;
	and.b32  	%r9, %r8, -4;
	add.s32 	%r330, %r9, %r1;
	setp.ge.s32 	%p5, %r330, %r8;
	@%p5 bra 	$L__BB2_19;
	add.s32 	%r101, %r330, 128;
	max.s32 	%r102, %r8, %r101;
	not.b32 	%r103, %r1;
	add.s32 	%r104, %r102, %r103;
	sub.s32 	%r105, %r104, %r9;
	shr.u32 	%r106, %r105, 7;
	add.s32 	%r11, %r106, 1;
	and.b32  	%r12, %r11, 15;
	setp.lt.u32 	%p6, %r105, 1920;
	@%p6 bra 	$L__BB2_10;
	and.b32  	%r107, %r11, 67108848;
	neg.s32 	%r328, %r107;
	add.s64 	%rd6, %rd1, 4096;
$L__BB2_9:
	.pragma "nounroll";
	mul.wide.s32 	%rd28, %r330, 4;
	add.s64 	%rd29, %rd6, %rd28;
	ld.global.nc.u32 	%r108, [%rd29+-4096];
	// begin inline asm
	{.reg .f16 low,high;
  mov.b32 {low,high},%r108;
  cvt.f32.f16 %f92, low;}

	// end inline asm
	// begin inline asm
	{.reg .f16 low,high;
  mov.b32 {low,high},%r108;
  cvt.f32.f16 %f93, high;}

	// end inline asm
	mul.f32 	%f124, %f93, %f93;
	fma.rn.f32 	%f125, %f92, %f92, %f124;
	add.f32 	%f126, %f492, %f125;
	ld.global.nc.u32 	%r110, [%rd29+-3584];
	// begin inline asm
	{.reg .f16 low,high;
  mov.b32 {low,high},%r110;
  cvt.f32.f16 %f94, low;}

	// end inline asm
	// begin inline asm
	{.reg .f16 low,high;
  mov.b32 {low,high},%r110;
  cvt.f32.f16 %f95, high;}

	// end inline asm
	mul.f32 	%f127, %f95, %f95;
	fma.rn.f32 	%f128, %f94, %f94, %f127;
	add.f32 	%f129, %f126, %f128;
	ld.global.nc.u32 	%r112, [%rd29+-3072];
	// begin inline asm
	{.reg .f16 low,high;
  mov.b32 {low,high},%r112;
  cvt.f32.f16 %f96, low;}

	// end inline asm
	// begin inline asm
	{.reg .f16 low,high;
  mov.b32 {low,high},%r112;
  cvt.f32.f16 %f97, high;}

	// end inline asm
	mul.f32 	%f130, %f97, %f97;
	fma.rn.f32 	%f131, %f96, %f96, %f130;
	add.f32 	%f132, %f129, %f131;
	ld.global.nc.u32 	%r114, [%rd29+-2560];
	// begin inline asm
	{.reg .f16 low,high;
  mov.b32 {low,high},%r114;
  cvt.f32.f16 %f98, low;}

	// end inline asm
	// begin inline asm
	{.reg .f16 low,high;
  mov.b32 {low,high},%r114;
  cvt.f32.f16 %f99, high;}

	// end inline asm
	mul.f32 	%f133, %f99, %f99;
	fma.rn.f32 	%f134, %f98, %f98, %f133;
	add.f32 	%f135, %f132, %f134;
	ld.global.nc.u32 	%r116, [%rd29+-2048];
	// begin inline asm
	{.reg .f16 low,high;
  mov.b32 {low,high},%r116;
  cvt.f32.f16 %f100, low;}

	// end inline asm
	// begin inline asm
	{.reg .f16 low,high;
  mov.b32 {low,high},%r116;
  cvt.f32.f16 %f101, high;}

	// end inline asm
	mul.f32 	%f136, %f101, %f101;
	fma.rn.f32 	%f137, %f100, %f100, %f136;
	add.f32 	%f138, %f135, %f137;
	ld.global.nc.u32 	%r118, [%rd29+-1536];
	// begin inline asm
	{.reg .f16 low,high;
  mov.b32 {low,high},%r118;
  cvt.f32.f16 %f102, low;}

	// end inline asm
	// begin inline asm
	{.reg .f16 low,high;
  mov.b32 {low,high},%r118;
  cvt.f32.f16 %f103, high;}

	// end inline asm
	mul.f32 	%f139, %f103, %f103;
	fma.rn.f32 	%f140, %f102, %f102, %f139;
	add.f32 	%f141, %f138, %f140;
	ld.global.nc.u32 	%r120, [%rd29+-1024];
	// begin inline asm
	{.reg .f16 low,high;
  mov.b32 {low,high},%r120;
  cvt.f32.f16 %f104, low;}

	// end inline asm
	// begin inline asm
	{.reg .f16 low,high;
  mov.b32 {low,high},%r120;
  cvt.f32.f16 %f105, high;}

	// end inline asm
	mul.f32 	%f142, %f105, %f105;
	fma.rn.f32 	%f143, %f104, %f104, %f142;
	add.f32 	%f144, %f141, %f143;
	ld.global.nc.u32 	%r122, [%rd29+-512];
	// begin inline asm
	{.reg .f16 low,high;
  mov.b32 {low,high},%r122;
  cvt.f32.f16 %f106, low;}

	// end inline asm
	// begin inline asm
	{.reg .f16 low,high;
  mov.b32 {low,high},%r122;
  cvt.f32.f16 %f107, high;}

	// end inline asm
	mul.f32 	%f145, %f107, %f107;
	fma.rn.f32 	%f146, %f106, %f106, %f145;
	add.f32 	%f147, %f144, %f146;
	ld.global.nc.u32 	%r124, [%rd29];
	// begin inline asm
	{.reg .f16 low,high;
  mov.b32 {low,high},%r124;
  cvt.f32.f16 %f108, low;}

	// end inline asm
	// begin inline asm
	{.reg .f16 low,high;
  mov.b32 {low,high},%r124;
  cvt.f32.f16 %f109, high;}

	// end inline asm
	mul.f32 	%f148, %f109, %f109;
	fma.rn.f32 	%f149, %f108, %f108, %f148;
	add.f32 	%f150, %f147, %f149;
	ld.global.nc.u32 	%r126, [%rd29+512];
	// begin inline asm
	{.reg .f16 low,high;
  mov.b32 {low,high},%r126;
  cvt.f32.f16 %f110, low;}

	// end inline asm
	// begin inline asm
	{.reg .f16 low,high;
  mov.b32 {low,high},%r126;
  cvt.f32.f16 %f111, high;}

	// end inline asm
	mul.f32 	%f151, %f111, %f111;
	fma.rn.f32 	%f152, %f110, %f110, %f151;
	add.f32 	%f153, %f150, %f152;
	ld.global.nc.u32 	%r128, [%rd29+1024];
	// begin inline asm
	{.reg .f16 low,high;
  mov.b32 {low,high},%r128;
  cvt.f32.f16 %f112, low;}

	// end inline asm
	// begin inline asm
	{.reg .f16 low,high;
  mov.b32 {low,high},%r128;
  cvt.f32.f16 %f113, high;}

	// end inline asm
	mul.f32 	%f154, %f113, %f113;
	fma.rn.f32 	%f155, %f112, %f112, %f154;
	add.f32 	%f156, %f153, %f155;
	ld.global.nc.u32 	%r130, [%rd29+1536];
	// begin inline asm
	{.reg .f16 low,high;
  mov.b32 {low,high},%r130;
  cvt.f32.f16 %f114, low;}

	// end inline asm
	// begin inline asm
	{.reg .f16 low,high;
  mov.b32 {low,high},%r130;
  cvt.f32.f16 %f115, high;}

	// end inline asm
	mul.f32 	%f157, %f115, %f115;
	fma.rn.f32 	%f158, %f114, %f114, %f157;
	add.f32 	%f159, %f156, %f158;
	ld.global.nc.u32 	%r132, [%rd29+2048];
	// begin inline asm
	{.reg .f16 low,high;
  mov.b32 {low,high},%r132;
  cvt.f32.f16 %f116, low;}

	// end inline asm
	// begin inline asm
	{.reg .f16 low,high;
  mov.b32 {low,high},%r132;
  cvt.f32.f16 %f117, high;}

	// end inline asm
	mul.f32 	%f160, %f117, %f117;
	fma.rn.f32 	%f161, %f116, %f116, %f160;
	add.f32 	%f162, %f159, %f161;
	ld.global.nc.u32 	%r134, [%rd29+2560];
	// begin inline asm
	{.reg .f16 low,high;
  mov.b32 {low,high},%r134;
  cvt.f32.f16 %f118, low;}

	// end inline asm
	// begin inline asm
	{.reg .f16 low,high;
  mov.b32 {low,high},%r134;
  cvt.f32.f16 %f119, high;}

	// end inline asm
	mul.f32 	%f163, %f119, %f119;
	fma.rn.f32 	%f164, %f118, %f118, %f163;
	add.f32 	%f165, %f162, %f164;
	ld.global.nc.u32 	%r136, [%rd29+3072];
	// begin inline asm
	{.reg .f16 low,high;
  mov.b32 {low,high},%r136;
  cvt.f32.f16 %f120, low;}

	// end inline asm
	// begin inline asm
	{.reg .f16 low,high;
  mov.b32 {low,high},%r136;
  cvt.f32.f16 %f121, high;}

	// end inline asm
	mul.f32 	%f166, %f121, %f121;
	fma.rn.f32 	%f167, %f120, %f120, %f166;
	add.f32 	%f168, %f165, %f167;
	ld.global.nc.u32 	%r138, [%rd29+3584];
	// begin inline asm
	{.reg .f16 low,high;
  mov.b32 {low,high},%r138;
  cvt.f32.f16 %f122, low;}

	// end inline asm
	// begin inline asm
	{.reg .f16 low,high;
  mov.b32 {low,high},%r138;
  cvt.f32.f16 %f123, high;}

	// end inline asm
	mul.f32 	%f169, %f123, %f123;
	fma.rn.f32 	%f170, %f122, %f122, %f169;
	add.f32 	%f492, %f168, %f170;
	add.s32 	%r330, %r330, 2048;
	add.s32 	%r328, %r328, 16;
	setp.ne.s32 	%p7, %r328, 0;
	@%p7 bra 	$L__BB2_9;
$L__BB2_10:
	setp.eq.s32 	%p8, %r12, 0;
	@%p8 bra 	$L__BB2_19;
	and.b32  	%r19, %r11, 7;
	setp.lt.u32 	%p9, %r12, 8;
	@%p9 bra 	$L__BB2_13;
	mul.wide.s32 	%rd30, %r330, 4;
	add.s64 	%rd31, %rd1, %rd30;
	ld.global.nc.u32 	%r140, [%rd31];
	// begin inline asm
	{.reg .f16 low,high;
  mov.b32 {low,high},%r140;
  cvt.f32.f16 %f172, low;}

	// end inline asm
	// begin inline asm
	{.reg .f16 low,high;
  mov.b32 {low,high},%r140;
  cvt.f32.f16 %f173, high;}

	// end inline asm
	mul.f32 	%f188, %f173, %f173;
	fma.rn.f32 	%f189, %f172, %f172, %f188;
	add.f32 	%f190, %f492, %f189;
	ld.global.nc.u32 	%r142, [%rd31+512];
	// begin inline asm
	{.reg .f16 low,high;
  mov.b32 {low,high},%r142;
  cvt.f32.f16 %f174, low;}

	// end inline asm
	// begin inline asm
	{.reg .f16 low,high;
  mov.b32 {low,high},%r142;
  cvt.f32.f16 %f175, high;}

	// end inline asm
	mul.f32 	%f191, %f175, %f175;
	fma.rn.f32 	%f192, %f174, %f174, %f191;
	add.f32 	%f193, %f190, %f192;
	ld.global.nc.u32 	%r144, [%rd31+1024];
	// begin inline asm
	{.reg .f16 low,high;
  mov.b32 {low,high},%r144;
  cvt.f32.f16 %f176, low;}

	// end inline asm
	// begin inline asm
	{.reg .f16 low,high;
  mov.b32 {low,high},%r144;
  cvt.f32.f16 %f177, high;}

	// end inline asm
	mul.f32 	%f194, %f177, %f177;
	fma.rn.f32 	%f195, %f176, %f176, %f194;
	add.f32 	%f196, %f193, %f195;
	ld.global.nc.u32 	%r146, [%rd31+1536];
	// begin inline asm
	{.reg .f16 low,high;
  mov.b32 {low,high},%r146;
  cvt.f32.f16 %f178, low;}

	// end inline asm
	// begin inline asm
	{.reg .f16 low,high;
  mov.b32 {low,high},%r146;
  cvt.f32.f16 %f179, high;}

	// end inline asm
	mul.f32 	%f197, %f179, %f179;
	fma.rn.f32 	%f198, %f178, %f178, %f197;
	add.f32 	%f199, %f196, %f198;
	ld.global.nc.u32 	%r148, [%rd31+2048];
	// begin inline asm
	{.reg .f16 low,high;
  mov.b32 {low,high},%r148;
  cvt.f32.f16 %f180, low;}

	// end inline asm
	// begin inline asm
	{.reg .f16 low,high;
  mov.b32 {low,high},%r148;
  cvt.f32.f16 %f181, high;}

	// end inline asm
	mul.f32 	%f200, %f181, %f181;
	fma.rn.f32 	%f201, %f180, %f180, %f200;
	add.f32 	%f202, %f199, %f201;
	ld.global.nc.u32 	%r150, [%rd31+2560];
	// begin inline asm
	{.reg .f16 low,high;
  mov.b32 {low,high},%r150;
  cvt.f32.f16 %f182, low;}

	// end inline asm
	// begin inline asm
	{.reg .f16 low,high;
  mov.b32 {low,high},%r150;
  cvt.f32.f16 %f183, high;}

	// end inline asm
	mul.f32 	%f203, %f183, %f183;
	fma.rn.f32 	%f204, %f182, %f182, %f203;
	add.f32 	%f205, %f202, %f204;
	ld.global.nc.u32 	%r152, [%rd31+3072];
	// begin inline asm
	{.reg .f16 low,high;
  mov.b32 {low,high},%r152;
  cvt.f32.f16 %f184, low;}

	// end inline asm
	// begin inline asm
	{.reg .f16 low,high;
  mov.b32 {low,high},%r152;
  cvt.f32.f16 %f185, high;}

	// end inline asm
	mul.f32 	%f206, %f185, %f185;
	fma.rn.f32 	%f207, %f184, %f184, %f206;
	add.f32 	%f208, %f205, %f207;
	ld.global.nc.u32 	%r154, [%rd31+3584];
	// begin inline asm
	{.reg .f16 low,high;
  mov.b32 {low,high},%r154;
  cvt.f32.f16 %f186, low;}

	// end inline asm
	// begin inline asm
	{.reg .f16 low,high;
  mov.b32 {low,high},%r154;
  cvt.f32.f16 %f187, high;}

	// end inline asm
	mul.f32 	%f209, %f187, %f187;
	fma.rn.f32 	%f210, %f186, %f186, %f209;
	add.f32 	%f492, %f208, %f210;
	add.s32 	%r330, %r330, 1024;
$L__BB2_13:
	setp.eq.s32 	%p10, %r19, 0;
	@%p10 bra 	$L__BB2_19;
	and.b32  	%r22, %r11, 3;
	setp.lt.u32 	%p11, %r19, 4;
	@%p11 bra 	$L__BB2_16;
	mul.wide.s32 	%rd32, %r330, 4;
	add.s64 	%rd33, %rd1, %rd32;
	ld.global.nc.u32 	%r156, [%rd33];
	// begin inline asm
	{.reg .f16 low,high;
  mov.b32 {low,high},%r156;
  cvt.f32.f16 %f212, low;}

	// end inline asm
	// begin inline asm
	{.reg .f16 low,high;
  mov.b32 {low,high},%r156;
  cvt.f32.f16 %f213, high;}

	// end inline asm
	mul.f32 	%f220, %f213, %f213;
	fma.rn.f32 	%f221, %f212, %f212, %f220;
	add.f32 	%f222, %f492, %f221;
	ld.global.nc.u32 	%r158, [%rd33+512];
	// begin inline asm
	{.reg .f16 low,high;
  mov.b32 {low,high},%r158;
  cvt.f32.f16 %f214, low;}

	// end inline asm
	// begin inline asm
	{.reg .f16 low,high;
  mov.b32 {low,high},%r158;
  cvt.f32.f16 %f215, high;}

	// end inline asm
	mul.f32 	%f223, %f215, %f215;
	fma.rn.f32 	%f224, %f214, %f214, %f223;
	add.f32 	%f225, %f222, %f224;
	ld.global.nc.u32 	%r160, [%rd33+1024];
	// begin inline asm
	{.reg .f16 low,high;
  mov.b32 {low,high},%r160;
  cvt.f32.f16 %f216, low;}

	// end inline asm
	// begin inline asm
	{.reg .f16 low,high;
  mov.b32 {low,high},%r160;
  cvt.f32.f16 %f217, high;}

	// end inline asm
	mul.f32 	%f226, %f217, %f217;
	fma.rn.f32 	%f227, %f216, %f216, %f226;
	add.f32 	%f228, %f225, %f227;
	ld.global.nc.u32 	%r162, [%rd33+1536];
	// begin inline asm
	{.reg .f16 low,high;
  mov.b32 {low,high},%r162;
  cvt.f32.f16 %f218, low;}

	// end inline asm
	// begin inline asm
	{.reg .f16 low,high;
  mov.b32 {low,high},%r162;
  cvt.f32.f16 %f219, high;}

	// end inline asm
	mul.f32 	%f229, %f219, %f219;
	fma.rn.f32 	%f230, %f218, %f218, %f229;
	add.f32 	%f492, %f228, %f230;
	add.s32 	%r330, %r330, 512;
$L__BB2_16:
	setp.eq.s32 	%p12, %r22, 0;
	@%p12 bra 	$L__BB2_19;
	neg.s32 	%r333, %r22;
$L__BB2_18:
	.pragma "nounroll";
	mul.wide.s32 	%rd34, %r330, 4;
	add.s64 	%rd35, %rd1, %rd34;
	ld.global.nc.u32 	%r164, [%rd35];
	// begin inline asm
	{.reg .f16 low,high;
  mov.b32 {low,high},%r164;
  cvt.f32.f16 %f231, low;}

	// end inline asm
	// begin inline asm
	{.reg .f16 low,high;
  mov.b32 {low,high},%r164;
  cvt.f32.f16 %f232, high;}

	// end inline asm
	mul.f32 	%f233, %f232, %f232;
	fma.rn.f32 	%f234, %f231, %f231, %f233;
	add.f32 	%f492, %f492, %f234;
	add.s32 	%r330, %r330, 128;
	add.s32 	%r333, %r333, 1;
	setp.ne.s32 	%p13, %r333, 0;
	@%p13 bra 	$L__BB2_18;
$L__BB2_19:
	and.b32  	%r30, %r74, -2;
	add.s32 	%r349, %r30, %r1;
	setp.ge.s32 	%p14, %r349, %r74;
	@%p14 bra 	$L__BB2_32;
	add.s32 	%r166, %r349, 128;
	max.s32 	%r167, %r74, %r166;
	not.b32 	%r168, %r1;
	add.s32 	%r169, %r167, %r168;
	sub.s32 	%r170, %r169, %r30;
	shr.u32 	%r171, %r170, 7;
	add.s32 	%r32, %r171, 1;
	and.b32  	%r33, %r32, 15;
	setp.lt.u32 	%p15, %r170, 1920;
	mov.u32 	%r337, %r349;
	@%p15 bra 	$L__BB2_23;
	and.b32  	%r172, %r32, 67108848;
	neg.s32 	%r335, %r172;
	add.s64 	%rd7, %rd1, 2048;
	mov.u32 	%r337, %r349;
$L__BB2_22:
	.pragma "nounroll";
	mul.wide.s32 	%rd36, %r337, 2;
	add.s64 	%rd37, %rd7, %rd36;
	ld.global.nc.u16 	%rs1, [%rd37+-2048];
	// begin inline asm
	{  cvt.f32.f16 %f236, %rs1;}

	// end inline asm
	fma.rn.f32 	%f252, %f236, %f236, %f492;
	ld.global.nc.u16 	%rs2, [%rd37+-1792];
	// begin inline asm
	{  cvt.f32.f16 %f237, %rs2;}

	// end inline asm
	fma.rn.f32 	%f253, %f237, %f237, %f252;
	ld.global.nc.u16 	%rs3, [%rd37+-1536];
	// begin inline asm
	{  cvt.f32.f16 %f238, %rs3;}

	// end inline asm
	fma.rn.f32 	%f254, %f238, %f238, %f253;
	ld.global.nc.u16 	%rs4, [%rd37+-1280];
	// begin inline asm
	{  cvt.f32.f16 %f239, %rs4;}

	// end inline asm
	fma.rn.f32 	%f255, %f239, %f239, %f254;
	ld.global.nc.u16 	%rs5, [%rd37+-1024];
	// begin inline asm
	{  cvt.f32.f16 %f240, %rs5;}

	// end inline asm
	fma.rn.f32 	%f256, %f240, %f240, %f255;
	ld.global.nc.u16 	%rs6, [%rd37+-768];
	// begin inline asm
	{  cvt.f32.f16 %f241, %rs6;}

	// end inline asm
	fma.rn.f32 	%f257, %f241, %f241, %f256;
	ld.global.nc.u16 	%rs7, [%rd37+-512];
	// begin inline asm
	{  cvt.f32.f16 %f242, %rs7;}

	// end inline asm
	fma.rn.f32 	%f258, %f242, %f242, %f257;
	ld.global.nc.u16 	%rs8, [%rd37+-256];
	// begin inline asm
	{  cvt.f32.f16 %f243, %rs8;}

	// end inline asm
	fma.rn.f32 	%f259, %f243, %f243, %f258;
	ld.global.nc.u16 	%rs9, [%rd37];
	// begin inline asm
	{  cvt.f32.f16 %f244, %rs9;}

	// end inline asm
	fma.rn.f32 	%f260, %f244, %f244, %f259;
	ld.global.nc.u16 	%rs10, [%rd37+256];
	// begin inline asm
	{  cvt.f32.f16 %f245, %rs10;}

	// end inline asm
	fma.rn.f32 	%f261, %f245, %f245, %f260;
	ld.global.nc.u16 	%rs11, [%rd37+512];
	// begin inline asm
	{  cvt.f32.f16 %f246, %rs11;}

	// end inline asm
	fma.rn.f32 	%f262, %f246, %f246, %f261;
	ld.global.nc.u16 	%rs12, [%rd37+768];
	// begin inline asm
	{  cvt.f32.f16 %f247, %rs12;}

	// end inline asm
	fma.rn.f32 	%f263, %f247, %f247, %f262;
	ld.global.nc.u16 	%rs13, [%rd37+1024];
	// begin inline asm
	{  cvt.f32.f16 %f248, %rs13;}

	// end inline asm
	fma.rn.f32 	%f264, %f248, %f248, %f263;
	ld.global.nc.u16 	%rs14, [%rd37+1280];
	// begin inline asm
	{  cvt.f32.f16 %f249, %rs14;}

	// end inline asm
	fma.rn.f32 	%f265, %f249, %f249, %f264;
	ld.global.nc.u16 	%rs15, [%rd37+1536];
	// begin inline asm
	{  cvt.f32.f16 %f250, %rs15;}

	// end inline asm
	fma.rn.f32 	%f266, %f250, %f250, %f265;
	ld.global.nc.u16 	%rs16, [%rd37+1792];
	// begin inline asm
	{  cvt.f32.f16 %f251, %rs16;}

	// end inline asm
	fma.rn.f32 	%f492, %f251, %f251, %f266;
	add.s32 	%r337, %r337, 2048;
	add.s32 	%r335, %r335, 16;
	setp.ne.s32 	%p16, %r335, 0;
	@%p16 bra 	$L__BB2_22;
$L__BB2_23:
	setp.eq.s32 	%p17, %r33, 0;
	@%p17 bra 	$L__BB2_32;
	and.b32  	%r40, %r32, 7;
	setp.lt.u32 	%p18, %r33, 8;
	@%p18 bra 	$L__BB2_26;
	mul.wide.s32 	%rd38, %r337, 2;
	add.s64 	%rd39, %rd1, %rd38;
	ld.global.nc.u16 	%rs17, [%rd39];
	// begin inline asm
	{  cvt.f32.f16 %f268, %rs17;}

	// end inline asm
	fma.rn.f32 	%f276, %f268, %f268, %f492;
	ld.global.nc.u16 	%rs18, [%rd39+256];
	// begin inline asm
	{  cvt.f32.f16 %f269, %rs18;}

	// end inline asm
	fma.rn.f32 	%f277, %f269, %f269, %f276;
	ld.global.nc.u16 	%rs19, [%rd39+512];
	// begin inline asm
	{  cvt.f32.f16 %f270, %rs19;}

	// end inline asm
	fma.rn.f32 	%f278, %f270, %f270, %f277;
	ld.global.nc.u16 	%rs20, [%rd39+768];
	// begin inline asm
	{  cvt.f32.f16 %f271, %rs20;}

	// end inline asm
	fma.rn.f32 	%f279, %f271, %f271, %f278;
	ld.global.nc.u16 	%rs21, [%rd39+1024];
	// begin inline asm
	{  cvt.f32.f16 %f272, %rs21;}

	// end inline asm
	fma.rn.f32 	%f280, %f272, %f272, %f279;
	ld.global.nc.u16 	%rs22, [%rd39+1280];
	// begin inline asm
	{  cvt.f32.f16 %f273, %rs22;}

	// end inline asm
	fma.rn.f32 	%f281, %f273, %f273, %f280;
	ld.global.nc.u16 	%rs23, [%rd39+1536];
	// begin inline asm
	{  cvt.f32.f16 %f274, %rs23;}

	// end inline asm
	fma.rn.f32 	%f282, %f274, %f274, %f281;
	ld.global.nc.u16 	%rs24, [%rd39+1792];
	// begin inline asm
	{  cvt.f32.f16 %f275, %rs24;}

	// end inline asm
	fma.rn.f32 	%f492, %f275, %f275, %f282;
	add.s32 	%r337, %r337, 1024;
$L__BB2_26:
	setp.eq.s32 	%p19, %r40, 0;
	@%p19 bra 	$L__BB2_32;
	and.b32  	%r43, %r32, 3;
	setp.lt.u32 	%p20, %r40, 4;
	@%p20 bra 	$L__BB2_29;
	mul.wide.s32 	%rd40, %r337, 2;
	add.s64 	%rd41, %rd1, %rd40;
	ld.global.nc.u16 	%rs25, [%rd41];
	// begin inline asm
	{  cvt.f32.f16 %f284, %rs25;}

	// end inline asm
	fma.rn.f32 	%f288, %f284, %f284, %f492;
	ld.global.nc.u16 	%rs26, [%rd41+256];
	// begin inline asm
	{  cvt.f32.f16 %f285, %rs26;}

	// end inline asm
	fma.rn.f32 	%f289, %f285, %f285, %f288;
	ld.global.nc.u16 	%rs27, [%rd41+512];
	// begin inline asm
	{  cvt.f32.f16 %f286, %rs27;}

	// end inline asm
	fma.rn.f32 	%f290, %f286, %f286, %f289;
	ld.global.nc.u16 	%rs28, [%rd41+768];
	// begin inline asm
	{  cvt.f32.f16 %f287, %rs28;}

	// end inline asm
	fma.rn.f32 	%f492, %f287, %f287, %f290;
	add.s32 	%r337, %r337, 512;
$L__BB2_29:
	setp.eq.s32 	%p21, %r43, 0;
	@%p21 bra 	$L__BB2_32;
	neg.s32 	%r340, %r43;
$L__BB2_31:
	.pragma "nounroll";
	mul.wide.s32 	%rd42, %r337, 2;
	add.s64 	%rd43, %rd1, %rd42;
	ld.global.nc.u16 	%rs29, [%rd43];
	// begin inline asm
	{  cvt.f32.f16 %f291, %rs29;}

	// end inline asm
	fma.rn.f32 	%f492, %f291, %f291, %f492;
	add.s32 	%r337, %r337, 128;
	add.s32 	%r340, %r340, 1;
	setp.ne.s32 	%p22, %r340, 0;
	@%p22 bra 	$L__BB2_31;
$L__BB2_32:
	and.b32  	%r173, %r1, 31;
	mov.b32 	%r174, %f492;
	shfl.sync.down.b32	%r175|%p23, %r174, 16, 31, -1;
	mov.b32 	%f292, %r175;
	add.f32 	%f293, %f492, %f292;
	mov.b32 	%r176, %f293;
	shfl.sync.down.b32	%r177|%p24, %r176, 8, 31, -1;
	mov.b32 	%f294, %r177;
	add.f32 	%f295, %f293, %f294;
	mov.b32 	%r178, %f295;
	shfl.sync.down.b32	%r179|%p25, %r178, 4, 31, -1;
	mov.b32 	%f296, %r179;
	add.f32 	%f297, %f295, %f296;
	mov.b32 	%r180, %f297;
	shfl.sync.down.b32	%r181|%p26, %r180, 2, 31, -1;
	mov.b32 	%f298, %r181;
	add.f32 	%f299, %f297, %f298;
	mov.b32 	%r182, %f299;
	shfl.sync.down.b32	%r183|%p27, %r182, 1, 31, -1;
	mov.b32 	%f300, %r183;
	add.f32 	%f33, %f299, %f300;
	setp.ne.s32 	%p28, %r173, 0;
	@%p28 bra 	$L__BB2_34;
	shr.u32 	%r184, %r1, 3;
	mov.u32 	%r185, _ZZ16block_reduce_sumILi128EEffE11smem_reduce;
	add.s32 	%r186, %r185, %r184;
	st.shared.f32 	[%r186], %f33;
$L__BB2_34:
	bar.sync 	0;
	setp.gt.u32 	%p29, %r1, 3;
	mov.f32 	%f493, 0f00000000;
	@%p29 bra 	$L__BB2_36;
	shl.b32 	%r187, %r1, 2;
	mov.u32 	%r188, _ZZ16block_reduce_sumILi128EEffE11smem_reduce;
	add.s32 	%r189, %r188, %r187;
	ld.shared.f32 	%f493, [%r189];
$L__BB2_36:
	setp.gt.u32 	%p30, %r1, 31;
	@%p30 bra 	$L__BB2_39;
	mov.b32 	%r190, %f493;
	shfl.sync.down.b32	%r191|%p31, %r190, 16, 31, -1;
	mov.b32 	%f302, %r191;
	add.f32 	%f303, %f493, %f302;
	mov.b32 	%r192, %f303;
	shfl.sync.down.b32	%r193|%p32, %r192, 8, 31, -1;
	mov.b32 	%f304, %r193;
	add.f32 	%f305, %f303, %f304;
	mov.b32 	%r194, %f305;
	shfl.sync.down.b32	%r195|%p33, %r194, 4, 31, -1;
	mov.b32 	%f306, %r195;
	add.f32 	%f307, %f305, %f306;
	mov.b32 	%r196, %f307;
	shfl.sync.down.b32	%r197|%p34, %r196, 2, 31, -1;
	mov.b32 	%f308, %r197;
	add.f32 	%f309, %f307, %f308;
	mov.b32 	%r198, %f309;
	shfl.sync.down.b32	%r199|%p35, %r198, 1, 31, -1;
	mov.b32 	%f310, %r199;
	add.f32 	%f36, %f309, %f310;
	setp.ne.s32 	%p36, %r1, 0;
	@%p36 bra 	$L__BB2_39;
	st.shared.f32 	[_ZZ16block_reduce_sumILi128EEffE11smem_reduce], %f36;
$L__BB2_39:
	setp.ge.s32 	%p37, %r1, %r2;
	bar.sync 	0;
	ld.shared.f32 	%f311, [_ZZ16block_reduce_sumILi128EEffE11smem_reduce];
	cvt.rn.f32.s32 	%f312, %r74;
	div.rn.f32 	%f313, %f311, %f312;
	add.f32 	%f314, %f38, %f313;
	rsqrt.approx.f32 	%f37, %f314;
	@%p37 bra 	$L__BB2_45;
	not.b32 	%r200, %r1;
	add.s32 	%r201, %r2, %r200;
	and.b32  	%r202, %r201, 128;
	setp.ne.s32 	%p38, %r202, 0;
	mov.u32 	%r346, %r1;
	@%p38 bra 	$L__BB2_42;
	ld.param.u64 	%rd82, [_Z25opt_row_rmsnorm_pure_fp16ILi128EEvPK6__halfS2_PS0_if_param_2];
	ld.param.u64 	%rd76, [_Z25opt_row_rmsnorm_pure_fp16ILi128EEvPK6__halfS2_PS0_if_param_1];
	ld.global.nc.v4.u32 	{%r208, %r210, %r212, %r214}, [%rd2];
	add.s64 	%rd44, %rd76, %rd25;
	// begin inline asm
	ld.global.nc.v4.u32 {%r203,%r204,%r205,%r206}, [%rd44];
	// end inline asm
	// begin inline asm
	{.reg .f16 low,high;
  mov.b32 {low,high},%r208;
  cvt.f32.f16 %f315, low;}

	// end inline asm
	// begin inline asm
	{.reg .f16 low,high;
  mov.b32 {low,high},%r208;
  cvt.f32.f16 %f316, high;}

	// end inline asm
	// begin inline asm
	{.reg .f16 low,high;
  mov.b32 {low,high},%r210;
  cvt.f32.f16 %f317, low;}

	// end inline asm
	// begin inline asm
	{.reg .f16 low,high;
  mov.b32 {low,high},%r210;
  cvt.f32.f16 %f318, high;}

	// end inline asm
	// begin inline asm
	{.reg .f16 low,high;
  mov.b32 {low,high},%r212;
  cvt.f32.f16 %f319, low;}

	// end inline asm
	// begin inline asm
	{.reg .f16 low,high;
  mov.b32 {low,high},%r212;
  cvt.f32.f16 %f320, high;}

	// end inline asm
	// begin inline asm
	{.reg .f16 low,high;
  mov.b32 {low,high},%r214;
  cvt.f32.f16 %f321, low;}

	// end inline asm
	// begin inline asm
	{.reg .f16 low,high;
  mov.b32 {low,high},%r214;
  cvt.f32.f16 %f322, high;}

	// end inline asm
	// begin inline asm
	{.reg .f16 low,high;
  mov.b32 {low,high},%r203;
  cvt.f32.f16 %f323, low;}

	// end inline asm
	// begin inline asm
	{.reg .f16 low,high;
  mov.b32 {low,high},%r203;
  cvt.f32.f16 %f324, high;}

	// end inline asm
	// begin inline asm
	{.reg .f16 low,high;
  mov.b32 {low,high},%r204;
  cvt.f32.f16 %f325, low;}

	// end inline asm
	// begin inline asm
	{.reg .f16 low,high;
  mov.b32 {low,high},%r204;
  cvt.f32.f16 %f326, high;}

	// end inline asm
	// begin inline asm
	{.reg .f16 low,high;
  mov.b32 {low,high},%r205;
  cvt.f32.f16 %f327, low;}

	// end inline asm
	// begin inline asm
	{.reg .f16 low,high;
  mov.b32 {low,high},%r205;
  cvt.f32.f16 %f328, high;}

	// end inline asm
	// begin inline asm
	{.reg .f16 low,high;
  mov.b32 {low,high},%r206;
  cvt.f32.f16 %f329, low;}

	// end inline asm
	// begin inline asm
	{.reg .f16 low,high;
  mov.b32 {low,high},%r206;
  cvt.f32.f16 %f330, high;}

	// end inline asm
	mul.f32 	%f339, %f37, %f315;
	mul.f32 	%f331, %f339, %f323;
	mul.f32 	%f340, %f37, %f316;
	mul.f32 	%f332, %f340, %f324;
	// begin inline asm
	{ cvt.rn.f16x2.f32 %r223, %f332, %f331; }

	// end inline asm
	mul.f32 	%f341, %f37, %f317;
	mul.f32 	%f333, %f341, %f325;
	mul.f32 	%f342, %f37, %f318;
	mul.f32 	%f334, %f342, %f326;
	// begin inline asm
	{ cvt.rn.f16x2.f32 %r224, %f334, %f333; }

	// end inline asm
	mul.f32 	%f343, %f37, %f319;
	mul.f32 	%f335, %f343, %f327;
	mul.f32 	%f344, %f37, %f320;
	mul.f32 	%f336, %f344, %f328;
	// begin inline asm
	{ cvt.rn.f16x2.f32 %r225, %f336, %f335; }

	// end inline asm
	mul.f32 	%f345, %f37, %f321;
	mul.f32 	%f337, %f345, %f329;
	mul.f32 	%f346, %f37, %f322;
	mul.f32 	%f338, %f346, %f330;
	// begin inline asm
	{ cvt.rn.f16x2.f32 %r226, %f338, %f337; }

	// end inline asm
	cvta.to.global.u64 	%rd47, %rd82;
	add.s64 	%rd48, %rd47, %rd25;
	st.global.v4.u32 	[%rd48], {%r223, %r224, %r225, %r226};
	add.s32 	%r346, %r1, 128;
$L__BB2_42:
	setp.lt.u32 	%p39, %r201, 128;
	@%p39 bra 	$L__BB2_45;
	ld.param.u64 	%rd83, [_Z25opt_row_rmsnorm_pure_fp16ILi128EEvPK6__halfS2_PS0_if_param_2];
	ld.param.u64 	%rd77, [_Z25opt_row_rmsnorm_pure_fp16ILi128EEvPK6__halfS2_PS0_if_param_1];
	mul.wide.u32 	%rd49, %r346, 16;
	add.s64 	%rd50, %rd49, 2048;
	add.s64 	%rd88, %rd1, %rd50;
	cvta.to.global.u64 	%rd51, %rd83;
	add.s64 	%rd87, %rd51, %rd50;
	add.s64 	%rd86, %rd77, %rd49;
$L__BB2_44:
	.pragma "nounroll";
	ld.global.nc.v4.u32 	{%r234, %r236, %r238, %r240}, [%rd88+-2048];
	// begin inline asm
	ld.global.nc.v4.u32 {%r229,%r230,%r231,%r232}, [%rd86];
	// end inline asm
	// begin inline asm
	{.reg .f16 low,high;
  mov.b32 {low,high},%r234;
  cvt.f32.f16 %f347, low;}

	// end inline asm
	// begin inline asm
	{.reg .f16 low,high;
  mov.b32 {low,high},%r234;
  cvt.f32.f16 %f348, high;}

	// end inline asm
	// begin inline asm
	{.reg .f16 low,high;
  mov.b32 {low,high},%r236;
  cvt.f32.f16 %f349, low;}

	// end inline asm
	// begin inline asm
	{.reg .f16 low,high;
  mov.b32 {low,high},%r236;
  cvt.f32.f16 %f350, high;}

	// end inline asm
	// begin inline asm
	{.reg .f16 low,high;
  mov.b32 {low,high},%r238;
  cvt.f32.f16 %f351, low;}

	// end inline asm
	// begin inline asm
	{.reg .f16 low,high;
  mov.b32 {low,high},%r238;
  cvt.f32.f16 %f352, high;}

	// end inline asm
	// begin inline asm
	{.reg .f16 low,high;
  mov.b32 {low,high},%r240;
  cvt.f32.f16 %f353, low;}

	// end inline asm
	// begin inline asm
	{.reg .f16 low,high;
  mov.b32 {low,high},%r240;
  cvt.f32.f16 %f354, high;}

	// end inline asm
	// begin inline asm
	{.reg .f16 low,high;
  mov.b32 {low,high},%r229;
  cvt.f32.f16 %f355, low;}

	// end inline asm
	// begin inline asm
	{.reg .f16 low,high;
  mov.b32 {low,high},%r229;
  cvt.f32.f16 %f356, high;}

	// end inline asm
	// begin inline asm
	{.reg .f16 low,high;
  mov.b32 {low,high},%r230;
  cvt.f32.f16 %f357, low;}

	// end inline asm
	// begin inline asm
	{.reg .f16 low,high;
  mov.b32 {low,high},%r230;
  cvt.f32.f16 %f358, high;}

	// end inline asm
	// begin inline asm
	{.reg .f16 low,high;
  mov.b32 {low,high},%r231;
  cvt.f32.f16 %f359, low;}

	// end inline asm
	// begin inline asm
	{.reg .f16 low,high;
  mov.b32 {low,high},%r231;
  cvt.f32.f16 %f360, high;}

	// end inline asm
	// begin inline asm
	{.reg .f16 low,high;
  mov.b32 {low,high},%r232;
  cvt.f32.f16 %f361, low;}

	// end inline asm
	// begin inline asm
	{.reg .f16 low,high;
  mov.b32 {low,high},%r232;
  cvt.f32.f16 %f362, high;}

	// end inline asm
	mul.f32 	%f395, %f37, %f347;
	mul.f32 	%f363, %f395, %f355;
	mul.f32 	%f396, %f37, %f348;
	mul.f32 	%f364, %f396, %f356;
	// begin inline asm
	{ cvt.rn.f16x2.f32 %r249, %f364, %f363; }

	// end inline asm
	mul.f32 	%f397, %f37, %f349;
	mul.f32 	%f365, %f397, %f357;
	mul.f32 	%f398, %f37, %f350;
	mul.f32 	%f366, %f398, %f358;
	// begin inline asm
	{ cvt.rn.f16x2.f32 %r250, %f366, %f365; }

	// end inline asm
	mul.f32 	%f399, %f37, %f351;
	mul.f32 	%f367, %f399, %f359;
	mul.f32 	%f400, %f37, %f352;
	mul.f32 	%f368, %f400, %f360;
	// begin inline asm
	{ cvt.rn.f16x2.f32 %r251, %f368, %f367; }

	// end inline asm
	mul.f32 	%f401, %f37, %f353;
	mul.f32 	%f369, %f401, %f361;
	mul.f32 	%f402, %f37, %f354;
	mul.f32 	%f370, %f402, %f362;
	// begin inline asm
	{ cvt.rn.f16x2.f32 %r252, %f370, %f369; }

	// end inline asm
	st.global.v4.u32 	[%rd87+-2048], {%r249, %r250, %r251, %r252};
	ld.global.nc.v4.u32 	{%r258, %r260, %r262, %r264}, [%rd88];
	add.s64 	%rd53, %rd86, 2048;
	// begin inline asm
	ld.global.nc.v4.u32 {%r253,%r254,%r255,%r256}, [%rd53];
	// end inline asm
	// begin inline asm
	{.reg .f16 low,high;
  mov.b32 {low,high},%r258;
  cvt.f32.f16 %f371, low;}

	// end inline asm
	// begin inline asm
	{.reg .f16 low,high;
  mov.b32 {low,high},%r258;
  cvt.f32.f16 %f372, high;}

	// end inline asm
	// begin inline asm
	{.reg .f16 low,high;
  mov.b32 {low,high},%r260;
  cvt.f32.f16 %f373, low;}

	// end inline asm
	// begin inline asm
	{.reg .f16 low,high;
  mov.b32 {low,high},%r260;
  cvt.f32.f16 %f374, high;}

	// end inline asm
	// begin inline asm
	{.reg .f16 low,high;
  mov.b32 {low,high},%r262;
  cvt.f32.f16 %f375, low;}

	// end inline asm
	// begin inline asm
	{.reg .f16 low,high;
  mov.b32 {low,high},%r262;
  cvt.f32.f16 %f376, high;}

	// end inline asm
	// begin inline asm
	{.reg .f16 low,high;
  mov.b32 {low,high},%r264;
  cvt.f32.f16 %f377, low;}

	// end inline asm
	// begin inline asm
	{.reg .f16 low,high;
  mov.b32 {low,high},%r264;
  cvt.f32.f16 %f378, high;}

	// end inline asm
	// begin inline asm
	{.reg .f16 low,high;
  mov.b32 {low,high},%r253;
  cvt.f32.f16 %f379, low;}

	// end inline asm
	// begin inline asm
	{.reg .f16 low,high;
  mov.b32 {low,high},%r253;
  cvt.f32.f16 %f380, high;}

	// end inline asm
	// begin inline asm
	{.reg .f16 low,high;
  mov.b32 {low,high},%r254;
  cvt.f32.f16 %f381, low;}

	// end inline asm
	// begin inline asm
	{.reg .f16 low,high;
  mov.b32 {low,high},%r254;
  cvt.f32.f16 %f382, high;}

	// end inline asm
	// begin inline asm
	{.reg .f16 low,high;
  mov.b32 {low,high},%r255;
  cvt.f32.f16 %f383, low;}

	// end inline asm
	// begin inline asm
	{.reg .f16 low,high;
  mov.b32 {low,high},%r255;
  cvt.f32.f16 %f384, high;}

	// end inline asm
	// begin inline asm
	{.reg .f16 low,high;
  mov.b32 {low,high},%r256;
  cvt.f32.f16 %f385, low;}

	// end inline asm
	// begin inline asm
	{.reg .f16 low,high;
  mov.b32 {low,high},%r256;
  cvt.f32.f16 %f386, high;}

	// end inline asm
	mul.f32 	%f403, %f37, %f371;
	mul.f32 	%f387, %f403, %f379;
	mul.f32 	%f404, %f37, %f372;
	mul.f32 	%f388, %f404, %f380;
	// begin inline asm
	{ cvt.rn.f16x2.f32 %r273, %f388, %f387; }

	// end inline asm
	mul.f32 	%f405, %f37, %f373;
	mul.f32 	%f389, %f405, %f381;
	mul.f32 	%f406, %f37, %f374;
	mul.f32 	%f390, %f406, %f382;
	// begin inline asm
	{ cvt.rn.f16x2.f32 %r274, %f390, %f389; }

	// end inline asm
	mul.f32 	%f407, %f37, %f375;
	mul.f32 	%f391, %f407, %f383;
	mul.f32 	%f408, %f37, %f376;
	mul.f32 	%f392, %f408, %f384;
	// begin inline asm
	{ cvt.rn.f16x2.f32 %r275, %f392, %f391; }

	// end inline asm
	mul.f32 	%f409, %f37, %f377;
	mul.f32 	%f393, %f409, %f385;
	mul.f32 	%f410, %f37, %f378;
	mul.f32 	%f394, %f410, %f386;
	// begin inline asm
	{ cvt.rn.f16x2.f32 %r276, %f394, %f393; }

	// end inline asm
	st.global.v4.u32 	[%rd87], {%r273, %r274, %r275, %r276};
	add.s32 	%r346, %r346, 256;
	add.s64 	%rd88, %rd88, 4096;
	add.s64 	%rd87, %rd87, 4096;
	add.s64 	%rd86, %rd86, 4096;
	setp.lt.s32 	%p40, %r346, %r2;
	@%p40 bra 	$L__BB2_44;
$L__BB2_45:
	ld.param.u64 	%rd84, [_Z25opt_row_rmsnorm_pure_fp16ILi128EEvPK6__halfS2_PS0_if_param_2];
	cvta.to.global.u64 	%rd11, %rd84;
	add.s32 	%r345, %r9, %r1;
	setp.ge.s32 	%p41, %r345, %r8;
	@%p41 bra 	$L__BB2_52;
	add.s32 	%r278, %r345, 128;
	max.s32 	%r279, %r8, %r278;
	not.b32 	%r280, %r1;
	add.s32 	%r281, %r279, %r280;
	sub.s32 	%r54, %r281, %r9;
	and.b32  	%r283, %r54, 384;
	setp.eq.s32 	%p42, %r283, 384;
	@%p42 bra 	$L__BB2_49;
	shr.u32 	%r284, %r54, 7;
	add.s32 	%r285, %r284, 1;
	and.b32  	%r286, %r285, 3;
	neg.s32 	%r343, %r286;
$L__BB2_48:
	.pragma "nounroll";
	ld.param.u64 	%rd78, [_Z25opt_row_rmsnorm_pure_fp16ILi128EEvPK6__halfS2_PS0_if_param_1];
	mul.wide.s32 	%rd55, %r345, 4;
	add.s64 	%rd56, %rd11, %rd55;
	add.s64 	%rd54, %rd78, %rd55;
	add.s64 	%rd57, %rd1, %rd55;
	ld.global.nc.u32 	%r287, [%rd57];
	// begin inline asm
	{.reg .f16 low,high;
  mov.b32 {low,high},%r287;
  cvt.f32.f16 %f411, low;}

	// end inline asm
	// begin inline asm
	{.reg .f16 low,high;
  mov.b32 {low,high},%r287;
  cvt.f32.f16 %f412, high;}

	// end inline asm
	// begin inline asm
	ld.global.nc.b32 %r289, [%rd54];
	// end inline asm
	// begin inline asm
	{.reg .f16 low,high;
  mov.b32 {low,high},%r289;
  cvt.f32.f16 %f413, low;}

	// end inline asm
	// begin inline asm
	{.reg .f16 low,high;
  mov.b32 {low,high},%r289;
  cvt.f32.f16 %f414, high;}

	// end inline asm
	mul.f32 	%f417, %f37, %f411;
	mul.f32 	%f415, %f417, %f413;
	mul.f32 	%f418, %f37, %f412;
	mul.f32 	%f416, %f418, %f414;
	// begin inline asm
	{ cvt.rn.f16x2.f32 %r292, %f416, %f415; }

	// end inline asm
	st.global.u32 	[%rd56], %r292;
	add.s32 	%r345, %r345, 128;
	add.s32 	%r343, %r343, 1;
	setp.ne.s32 	%p43, %r343, 0;
	@%p43 bra 	$L__BB2_48;
$L__BB2_49:
	setp.lt.u32 	%p44, %r54, 384;
	@%p44 bra 	$L__BB2_52;
	add.s64 	%rd12, %rd1, 1024;
	add.s64 	%rd13, %rd11, 1024;
$L__BB2_51:
	ld.param.u64 	%rd79, [_Z25opt_row_rmsnorm_pure_fp16ILi128EEvPK6__halfS2_PS0_if_param_1];
	mul.wide.s32 	%rd62, %r345, 4;
	add.s64 	%rd63, %rd12, %rd62;
	add.s64 	%rd58, %rd79, %rd62;
	add.s64 	%rd64, %rd13, %rd62;
	ld.global.nc.u32 	%r293, [%rd63+-1024];
	// begin inline asm
	{.reg .f16 low,high;
  mov.b32 {low,high},%r293;
  cvt.f32.f16 %f419, low;}

	// end inline asm
	// begin inline asm
	{.reg .f16 low,high;
  mov.b32 {low,high},%r293;
  cvt.f32.f16 %f420, high;}

	// end inline asm
	// begin inline asm
	ld.global.nc.b32 %r295, [%rd58];
	// end inline asm
	// begin inline asm
	{.reg .f16 low,high;
  mov.b32 {low,high},%r295;
  cvt.f32.f16 %f421, low;}

	// end inline asm
	// begin inline asm
	{.reg .f16 low,high;
  mov.b32 {low,high},%r295;
  cvt.f32.f16 %f422, high;}

	// end inline asm
	mul.f32 	%f443, %f37, %f419;
	mul.f32 	%f423, %f443, %f421;
	mul.f32 	%f444, %f37, %f420;
	mul.f32 	%f424, %f444, %f422;
	// begin inline asm
	{ cvt.rn.f16x2.f32 %r298, %f424, %f423; }

	// end inline asm
	st.global.u32 	[%rd64+-1024], %r298;
	ld.global.nc.u32 	%r300, [%rd63+-512];
	// begin inline asm
	{.reg .f16 low,high;
  mov.b32 {low,high},%r300;
  cvt.f32.f16 %f425, low;}

	// end inline asm
	// begin inline asm
	{.reg .f16 low,high;
  mov.b32 {low,high},%r300;
  cvt.f32.f16 %f426, high;}

	// end inline asm
	add.s64 	%rd59, %rd58, 512;
	// begin inline asm
	ld.global.nc.b32 %r301, [%rd59];
	// end inline asm
	// begin inline asm
	{.reg .f16 low,high;
  mov.b32 {low,high},%r301;
  cvt.f32.f16 %f427, low;}

	// end inline asm
	// begin inline asm
	{.reg .f16 low,high;
  mov.b32 {low,high},%r301;
  cvt.f32.f16 %f428, high;}

	// end inline asm
	mul.f32 	%f445, %f37, %f425;
	mul.f32 	%f429, %f445, %f427;
	mul.f32 	%f446, %f37, %f426;
	mul.f32 	%f430, %f446, %f428;
	// begin inline asm
	{ cvt.rn.f16x2.f32 %r304, %f430, %f429; }

	// end inline asm
	st.global.u32 	[%rd64+-512], %r304;
	ld.global.nc.u32 	%r306, [%rd63];
	// begin inline asm
	{.reg .f16 low,high;
  mov.b32 {low,high},%r306;
  cvt.f32.f16 %f431, low;}

	// end inline asm
	// begin inline asm
	{.reg .f16 low,high;
  mov.b32 {low,high},%r306;
  cvt.f32.f16 %f432, high;}

	// end inline asm
	add.s64 	%rd60, %rd58, 1024;
	// begin inline asm
	ld.global.nc.b32 %r307, [%rd60];
	// end inline asm
	// begin inline asm
	{.reg .f16 low,high;
  mov.b32 {low,high},%r307;
  cvt.f32.f16 %f433, low;}

	// end inline asm
	// begin inline asm
	{.reg .f16 low,high;
  mov.b32 {low,high},%r307;
  cvt.f32.f16 %f434, high;}

	// end inline asm
	mul.f32 	%f447, %f37, %f431;
	mul.f32 	%f435, %f447, %f433;
	mul.f32 	%f448, %f37, %f432;
	mul.f32 	%f436, %f448, %f434;
	// begin inline asm
	{ cvt.rn.f16x2.f32 %r310, %f436, %f435; }

	// end inline asm
	st.global.u32 	[%rd64], %r310;
	ld.global.nc.u32 	%r312, [%rd63+512];
	// begin inline asm
	{.reg .f16 low,high;
  mov.b32 {low,high},%r312;
  cvt.f32.f16 %f437, low;}

	// end inline asm
	// begin inline asm
	{.reg .f16 low,high;
  mov.b32 {low,high},%r312;
  cvt.f32.f16 %f438, high;}

	// end inline asm
	add.s64 	%rd61, %rd58, 1536;
	// begin inline asm
	ld.global.nc.b32 %r313, [%rd61];
	// end inline asm
	// begin inline asm
	{.reg .f16 low,high;
  mov.b32 {low,high},%r313;
  cvt.f32.f16 %f439, low;}

	// end inline asm
	// begin inline asm
	{.reg .f16 low,high;
  mov.b32 {low,high},%r313;
  cvt.f32.f16 %f440, high;}

	// end inline asm
	mul.f32 	%f449, %f37, %f437;
	mul.f32 	%f441, %f449, %f439;
	mul.f32 	%f450, %f37, %f438;
	mul.f32 	%f442, %f450, %f440;
	// begin inline asm
	{ cvt.rn.f16x2.f32 %r316, %f442, %f441; }

	// end inline asm
	st.global.u32 	[%rd64+512], %r316;
	add.s32 	%r345, %r345, 512;
	setp.lt.s32 	%p45, %r345, %r8;
	@%p45 bra 	$L__BB2_51;
$L__BB2_52:
	setp.ge.s32 	%p46, %r349, %r74;
	@%p46 bra 	$L__BB2_59;
	add.s32 	%r317, %r349, 128;
	max.s32 	%r318, %r74, %r317;
	not.b32 	%r319, %r1;
	add.s32 	%r320, %r318, %r319;
	sub.s32 	%r63, %r320, %r30;
	and.b32  	%r322, %r63, 384;
	setp.eq.s32 	%p47, %r322, 384;
	@%p47 bra 	$L__BB2_56;
	shr.u32 	%r323, %r63, 7;
	add.s32 	%r324, %r323, 1;
	and.b32  	%r325, %r324, 3;
	neg.s32 	%r347, %r325;
$L__BB2_55:
	.pragma "nounroll";
	ld.param.u64 	%rd80, [_Z25opt_row_rmsnorm_pure_fp16ILi128EEvPK6__halfS2_PS0_if_param_1];
	mul.wide.s32 	%rd66, %r349, 2;
	add.s64 	%rd67, %rd11, %rd66;
	add.s64 	%rd65, %rd80, %rd66;
	add.s64 	%rd68, %rd1, %rd66;
	ld.global.nc.u16 	%rs30, [%rd68];
	// begin inline asm
	{  cvt.f32.f16 %f451, %rs30;}

	// end inline asm
	mul.f32 	%f454, %f37, %f451;
	// begin inline asm
	ld.global.nc.b16 %rs31, [%rd65];
	// end inline asm
	// begin inline asm
	{  cvt.f32.f16 %f452, %rs31;}

	// end inline asm
	mul.f32 	%f453, %f454, %f452;
	// begin inline asm
	{  cvt.rn.f16.f32 %rs33, %f453;}

	// end inline asm
	st.global.u16 	[%rd67], %rs33;
	add.s32 	%r349, %r349, 128;
	add.s32 	%r347, %r347, 1;
	setp.ne.s32 	%p48, %r347, 0;
	@%p48 bra 	$L__BB2_55;
$L__BB2_56:
	setp.lt.u32 	%p49, %r63, 384;
	@%p49 bra 	$L__BB2_59;
	add.s64 	%rd20, %rd1, 512;
	add.s64 	%rd21, %rd11, 512;
$L__BB2_58:
	ld.param.u64 	%rd81, [_Z25opt_row_rmsnorm_pure_fp16ILi128EEvPK6__halfS2_PS0_if_param_1];
	mul.wide.s32 	%rd73, %r349, 2;
	add.s64 	%rd74, %rd20, %rd73;
	add.s64 	%rd69, %rd81, %rd73;
	add.s64 	%rd75, %rd21, %rd73;
	ld.global.nc.u16 	%rs34, [%rd74+-512];
	// begin inline asm
	{  cvt.f32.f16 %f455, %rs34;}

	// end inline asm
	mul.f32 	%f467, %f37, %f455;
	// begin inline asm
	ld.global.nc.b16 %rs35, [%rd69];
	// end inline asm
	// begin inline asm
	{  cvt.f32.f16 %f456, %rs35;}

	// end inline asm
	mul.f32 	%f457, %f467, %f456;
	// begin inline asm
	{  cvt.rn.f16.f32 %rs37, %f457;}

	// end inline asm
	st.global.u16 	[%rd75+-512], %rs37;
	ld.global.nc.u16 	%rs38, [%rd74+-256];
	// begin inline asm
	{  cvt.f32.f16 %f458, %rs38;}

	// end inline asm
	mul.f32 	%f468, %f37, %f458;
	add.s64 	%rd70, %rd69, 256;
	// begin inline asm
	ld.global.nc.b16 %rs39, [%rd70];
	// end inline asm
	// begin inline asm
	{  cvt.f32.f16 %f459, %rs39;}

	// end inline asm
	mul.f32 	%f460, %f468, %f459;
	// begin inline asm
	{  cvt.rn.f16.f32 %rs41, %f460;}

	// end inline asm
	st.global.u16 	[%rd75+-256], %rs41;
	ld.global.nc.u16 	%rs42, [%rd74];
	// begin inline asm
	{  cvt.f32.f16 %f461, %rs42;}

	// end inline asm
	mul.f32 	%f469, %f37, %f461;
	add.s64 	%rd71, %rd69, 512;
	// begin inline asm
	ld.global.nc.b16 %rs43, [%rd71];
	// end inline asm
	// begin inline asm
	{  cvt.f32.f16 %f462, %rs43;}

	// end inline asm
	mul.f32 	%f463, %f469, %f462;
	// begin inline asm
	{  cvt.rn.f16.f32 %rs45, %f463;}

	// end inline asm
	st.global.u16 	[%rd75], %rs45;
	ld.global.nc.u16 	%rs46, [%rd74+256];
	// begin inline asm
	{  cvt.f32.f16 %f464, %rs46;}

	// end inline asm
	mul.f32 	%f470, %f37, %f464;
	add.s64 	%rd72, %rd69, 768;
	// begin inline asm
	ld.global.nc.b16 %rs47, [%rd72];
	// end inline asm
	// begin inline asm
	{  cvt.f32.f16 %f465, %rs47;}

	// end inline asm
	mul.f32 	%f466, %f470, %f465;
	// begin inline asm
	{  cvt.rn.f16.f32 %rs49, %f466;}

	// end inline asm
	st.global.u16 	[%rd75+256], %rs49;
	add.s32 	%r349, %r349, 512;
	setp.lt.s32 	%p50, %r349, %r74;
	@%p50 bra 	$L__BB2_58;
$L__BB2_59:
	ret;

}


// ===== COMPILED SASS (sm_100) =====

	.target	sm_100

	.elftype	@"ET_EXEC"


//--------------------- .note.nv.tkinfo           --------------------------
	.section	.note.nv.tkinfo,"",@"SHT_NOTE"
	.sectionflags	@"SHF_NOTE_NV_TKINFO"
	.tkinfo
        /*0018*/ 	.word	0x00000002
        /*0030*/ 	.string	""
        /*0030*/ 	.string	"ptxas"
        /*0030*/ 	.string	"Cuda compilation tools, release 13.0, V13.0.88"
        /*0030*/ 	.string	"Build cuda_13.0.r13.0/compiler.36424714_0"
        /*0030*/ 	.string	"-arch sm_100 -m 64 "



//--------------------- .note.nv.cuinfo           --------------------------
	.section	.note.nv.cuinfo,"",@"SHT_NOTE"
	.sectionflags	@"SHF_NOTE_NV_CUINFO"
        /*0018*/ 	.short	0x0002
        /*001a*/ 	.short	0x0064
        /*001c*/ 	.short	0x0082
	.zero		2


//--------------------- .nv.info                  --------------------------
	.section	.nv.info,"",@"SHT_CUDA_INFO"
	.align	4


	//----- nvinfo : EIATTR_REGCOUNT
	.align		4
        /*0000*/ 	.byte	0x04, 0x2f
        /*0002*/ 	.short	(.L_1 - .L_0)
	.align		4
.L_0:
        /*0004*/ 	.word	index@(_Z19opt_row_rmsnorm_f32ILi128EEvPfS0_S0_if)
        /*0008*/ 	.word	0x00000026


	//----- nvinfo : EIATTR_FRAME_SIZE
	.align		4
.L_1:
        /*000c*/ 	.byte	0x04, 0x11
        /*000e*/ 	.short	(.L_3 - .L_2)
	.align		4
.L_2:
        /*0010*/ 	.word	index@($__internal_2_$__cuda_sm3x_div_rn_noftz_f32_slowpath)
        /*0014*/ 	.word	0x00000000


	//----- nvinfo : EIATTR_FRAME_SIZE
	.align		4
.L_3:
        /*0018*/ 	.byte	0x04, 0x11
        /*001a*/ 	.short	(.L_5 - .L_4)
	.align		4
.L_4:
        /*001c*/ 	.word	index@(_Z19opt_row_rmsnorm_f32ILi128EEvPfS0_S0_if)
        /*0020*/ 	.word	0x00000000


	//----- nvinfo : EIATTR_REGCOUNT
	.align		4
.L_5:
        /*0024*/ 	.byte	0x04, 0x2f
        /*0026*/ 	.short	(.L_7 - .L_6)
	.align		4
.L_6:
        /*0028*/ 	.word	index@(_Z23opt_row_rmsnorm_f32_dimILi128EEvPfS0_S0_iif)
        /*002c*/ 	.word	0x00000028


	//----- nvinfo : EIATTR_FRAME_SIZE
	.align		4
.L_7:
        /*0030*/ 	.byte	0x04, 0x11
        /*0032*/ 	.short	(.L_9 - .L_8)
	.align		4
.L_8:
        /*0034*/ 	.word	index@($__internal_1_$__cuda_sm3x_div_rn_noftz_f32_slowpath)
        /*0038*/ 	.word	0x00000000


	//----- nvinfo : EIATTR_FRAME_SIZE
	.align		4
.L_9:
        /*003c*/ 	.byte	0x04, 0x11
        /*003e*/ 	.short	(.L_11 - .L_10)
	.align		4
.L_10:
        /*0040*/ 	.word	index@(_Z23opt_row_rmsnorm_f32_dimILi128EEvPfS0_S0_iif)
        /*0044*/ 	.word	0x00000000


	//----- nvinfo : EIATTR_REGCOUNT
	.align		4
.L_11:
        /*0048*/ 	.byte	0x04, 0x2f
        /*004a*/ 	.short	(.L_13 - .L_12)
	.align		4
.L_12:
        /*004c*/ 	.word	index@(_Z25opt_row_rmsnorm_pure_fp16ILi128EEvPK6__halfS2_PS0_if)
        /*0050*/ 	.word	0x00000020


	//----- nvinfo : EIATTR_FRAME_SIZE
	.align		4
.L_13:
        /*0054*/ 	.byte	0x04, 0x11
        /*0056*/ 	.short	(.L_15 - .L_14)
	.align		4
.L_14:
        /*0058*/ 	.word	index@($__internal_0_$__cuda_sm3x_div_rn_noftz_f32_slowpath)
        /*005c*/ 	.word	0x00000000


	//----- nvinfo : EIATTR_FRAME_SIZE
	.align		4
.L_15:
        /*0060*/ 	.byte	0x04, 0x11
        /*0062*/ 	.short	(.L_17 - .L_16)
	.align		4
.L_16:
        /*0064*/ 	.word	index@(_Z25opt_row_rmsnorm_pure_fp16ILi128EEvPK6__halfS2_PS0_if)
        /*0068*/ 	.word	0x00000000


	//----- nvinfo : EIATTR_MIN_STACK_SIZE
	.align		4
.L_17:
        /*006c*/ 	.byte	0x04, 0x12
        /*006e*/ 	.short	(.L_19 - .L_18)
	.align		4
.L_18:
        /*0070*/ 	.word	index@(_Z25opt_row_rmsnorm_pure_fp16ILi128EEvPK6__halfS2_PS0_if)
        /*0074*/ 	.word	0x00000000


	//----- nvinfo : EIATTR_MIN_STACK_SIZE
	.align		4
.L_19:
        /*0078*/ 	.byte	0x04, 0x12
        /*007a*/ 	.short	(.L_21 - .L_20)
	.align		4
.L_20:
        /*007c*/ 	.word	index@(_Z23opt_row_rmsnorm_f32_dimILi128EEvPfS0_S0_iif)
        /*0080*/ 	.word	0x00000000


	//----- nvinfo : EIATTR_MIN_STACK_SIZE
	.align		4
.L_21:
        /*0084*/ 	.byte	0x04, 0x12
        /*0086*/ 	.short	(.L_23 - .L_22)
	.align		4
.L_22:
        /*0088*/ 	.word	index@(_Z19opt_row_rmsnorm_f32ILi128EEvPfS0_S0_if)
        /*008c*/ 	.word	0x00000000
.L_23:


//--------------------- .nv.compat                --------------------------
	.section	.nv.compat,"",@"SHT_CUDA_COMPAT_INFO"
	.align	4
        /*0000*/ 	.byte	0x02, 0x09, 0x00, 0x00, 0x02, 0x02, 0x01, 0x00, 0x02, 0x05, 0x05, 0x00, 0x03, 0x07, 0x01, 0x01
        /*0010*/ 	.byte	0x02, 0x03, 0x00, 0x00, 0x02, 0x06, 0x01, 0x00, 0x04, 0x0b, 0x08, 0x00, 0x01, 0x00, 0x00, 0x00
        /*0020*/ 	.byte	0x00, 0x00, 0x00, 0x00


//--------------------- .nv.info._Z25opt_row_rmsnorm_pure_fp16ILi128EEvPK6__halfS2_PS0_if --------------------------
	.section	.nv.info._Z25opt_row_rmsnorm_pure_fp16ILi128EEvPK6__halfS2_PS0_if,"",@"SHT_CUDA_INFO"
	.sectionflags	@""
	.align	4


	//----- nvinfo : EIATTR_CUDA_API_VERSION
	.align		4
        /*0000*/ 	.byte	0x04, 0x37
        /*0002*/ 	.short	(.L_25 - .L_24)
.L_24:
        /*0004*/ 	.word	0x00000082


	//----- nvinfo : EIATTR_KPARAM_INFO
	.align		4
.L_25:
        /*0008*/ 	.byte	0x04, 0x17
        /*000a*/ 	.short	(.L_27 - .L_26)
.L_26:
        /*000c*/ 	.word	0x00000000
        /*0010*/ 	.short	0x0004
        /*0012*/ 	.short	0x001c
        /*0014*/ 	.byte	0x00, 0xf0, 0x11, 0x00


	//----- nvinfo : EIATTR_KPARAM_INFO
	.align		4
.L_27:
        /*0018*/ 	.byte	0x04, 0x17
        /*001a*/ 	.short	(.L_29 - .L_28)
.L_28:
        /*001c*/ 	.word	0x00000000
        /*0020*/ 	.short	0x0003
        /*0022*/ 	.short	0x0018
        /*0024*/ 	.byte	0x00, 0xf0, 0x11, 0x00


	//----- nvinfo : EIATTR_KPARAM_INFO
	.align		4
.L_29:
        /*0028*/ 	.byte	0x04, 0x17
        /*002a*/ 	.short	(.L_31 - .L_30)
.L_30:
        /*002c*/ 	.word	0x00000000
        /*0030*/ 	.short	0x0002
        /*0032*/ 	.short	0x0010
        /*0034*/ 	.byte	0x00, 0xf5, 0x21, 0x00


	//----- nvinfo : EIATTR_KPARAM_INFO
	.align		4
.L_31:
        /*0038*/ 	.byte	0x04, 0x17
        /*003a*/ 	.short	(.L_33 - .L_32)
.L_32:
        /*003c*/ 	.word	0x00000000
        /*0040*/ 	.short	0x0001
        /*0042*/ 	.short	0x0008
        /*0044*/ 	.byte	0x00, 0xf5, 0x21, 0x00


	//----- nvinfo : EIATTR_KPARAM_INFO
	.align		4
.L_33:
        /*0048*/ 	.byte	0x04, 0x17
        /*004a*/ 	.short	(.L_35 - .L_34)
.L_34:
        /*004c*/ 	.word	0x00000000
        /*0050*/ 	.short	0x0000
        /*0052*/ 	.short	0x0000
        /*0054*/ 	.byte	0x00, 0xf5, 0x21, 0x00


	//----- nvinfo : EIATTR_SPARSE_MMA_MASK
	.align		4
.L_35:
        /*0058*/ 	.byte	0x03, 0x50
        /*005a*/ 	.short	0x0000


	//----- nvinfo : EIATTR_MAXREG_COUNT
	.align		4
        /*005c*/ 	.byte	0x03, 0x1b
        /*005e*/ 	.short	0x00ff


	//----- nvinfo : EIATTR_NUM_BARRIERS
	.align		4
        /*0060*/ 	.byte	0x02, 0x4c
        /*0062*/ 	.byte	0x01
	.zero		1


	//----- nvinfo : EIATTR_MERCURY_ISA_VERSION
	.align		4
        /*0064*/ 	.byte	0x03, 0x5f
        /*0066*/ 	.short	0x0101


	//----- nvinfo : EIATTR_COOP_GROUP_MASK_REGIDS
	.align		4
        /*0068*/ 	.byte	0x04, 0x29
        /*006a*/ 	.short	(.L_37 - .L_36)


	//   ....[0]....
.L_36:
        /*006c*/ 	.word	0xffffffff


	//   ....[1]....
        /*0070*/ 	.word	0xffffffff


	//   ....[2]....
        /*0074*/ 	.word	0xffffffff


	//   ....[3]....
        /*0078*/ 	.word	0xffffffff


	//   ....[4]....
        /*007c*/ 	.word	0xffffffff


	//   ....[5]....
        /*0080*/ 	.word	0xffffffff


	//   ....[6]....
        /*0084*/ 	.word	0xffffffff


	//   ....[7]....
        /*0088*/ 	.word	0xffffffff


	//   ....[8]....
        /*008c*/ 	.word	0xffffffff


	//   ....[9]....
        /*0090*/ 	.word	0xffffffff


	//   ....[10]....
        /*0094*/ 	.word	0x05000008


	//   ....[11]....
        /*0098*/ 	.word	0x05000008


	//   ....[12]....
        /*009c*/ 	.word	0x05000008


	//   ....[13]....
        /*00a0*/ 	.word	0x05000008


	//   ....[14]....
        /*00a4*/ 	.word	0x05000008


	//----- nvinfo : EIATTR_COOP_GROUP_INSTR_OFFSETS
	.align		4
.L_37:
        /*00a8*/ 	.byte	0x04, 0x28
        /*00aa*/ 	.short	(.L_39 - .L_38)


	//   ....[0]....
.L_38:
        /*00ac*/ 	.word	0x00001c50


	//   ....[1]....
        /*00b0*/ 	.word	0x00001cd0


	//   ....[2]....
        /*00b4*/ 	.word	0x00001d20


	//   ....[3]....
        /*00b8*/ 	.word	0x00001d60


	//   ....[4]....
        /*00bc*/ 	.word	0x00001d80


	//   ....[5]....
        /*00c0*/ 	.word	0x00001e10


	//   ....[6]....
        /*00c4*/ 	.word	0x00001e30


	//   ....[7]....
        /*00c8*/ 	.word	0x00001e50


	//   ....[8]....
        /*00cc*/ 	.word	0x00001e70


	//   ....[9]....
        /*00d0*/ 	.word	0x00001e90


	//   ....[10]....
        /*00d4*/ 	.word	0x00003670


	//   ....[11]....
        /*00d8*/ 	.word	0x000036e0


	//   ....[12]....
        /*00dc*/ 	.word	0x00003750


	//   ....[13]....
        /*00e0*/ 	.word	0x000037c0


	//   ....[14]....
        /*00e4*/ 	.word	0x00003830


	//----- nvinfo : EIATTR_VRC_CTA_INIT_COUNT
	.align		4
.L_39:
        /*00e8*/ 	.byte	0x02, 0x4a
	.zero		1
	.zero		1


	//----- nvinfo : EIATTR_EXIT_INSTR_OFFSETS
	.align		4
        /*00ec*/ 	.byte	0x04, 0x1c
        /*00ee*/ 	.short	(.L_41 - .L_40)


	//   ....[0]....
.L_40:
        /*00f0*/ 	.word	0x00003110


	//   ....[1]....
        /*00f4*/ 	.word	0x00003300


	//   ....[2]....
        /*00f8*/ 	.word	0x00003620


	//----- nvinfo : EIATTR_CRS_STACK_SIZE
	.align		4
.L_41:
        /*00fc*/ 	.byte	0x04, 0x1e
        /*00fe*/ 	.short	(.L_43 - .L_42)
.L_42:
        /*0100*/ 	.word	0x00000000


	//----- nvinfo : EIATTR_CBANK_PARAM_SIZE
	.align		4
.L_43:
        /*0104*/ 	.byte	0x03, 0x19
        /*0106*/ 	.short	0x0020


	//----- nvinfo : EIATTR_PARAM_CBANK
	.align		4
        /*0108*/ 	.byte	0x04, 0x0a
        /*010a*/ 	.short	(.L_45 - .L_44)
	.align		4
.L_44:
        /*010c*/ 	.word	index@(.nv.constant0._Z25opt_row_rmsnorm_pure_fp16ILi128EEvPK6__halfS2_PS0_if)
        /*0110*/ 	.short	0x0380
        /*0112*/ 	.short	0x0020


	//----- nvinfo : EIATTR_SW_WAR
	.align		4
.L_45:
        /*0114*/ 	.byte	0x04, 0x36
        /*0116*/ 	.short	(.L_47 - .L_46)
.L_46:
        /*0118*/ 	.word	0x00000008
.L_47:


//--------------------- .nv.info._Z23opt_row_rmsnorm_f32_dimILi128EEvPfS0_S0_iif --------------------------
	.section	.nv.info._Z23opt_row_rmsnorm_f32_dimILi128EEvPfS0_S0_iif,"",@"SHT_CUDA_INFO"
	.sectionflags	@""
	.align	4


	//----- nvinfo : EIATTR_CUDA_API_VERSION
	.align		4
        /*0000*/ 	.byte	0x04, 0x37
        /*0002*/ 	.short	(.L_49 - .L_48)
.L_48:
        /*0004*/ 	.word	0x00000082


	//----- nvinfo : EIATTR_KPARAM_INFO
	.align		4
.L_49:
        /*0008*/ 	.byte	0x04, 0x17
        /*000a*/ 	.short	(.L_51 - .L_50)
.L_50:
        /*000c*/ 	.word	0x00000000
        /*0010*/ 	.short	0x0005
        /*0012*/ 	.short	0x0020
        /*0014*/ 	.byte	0x00, 0xf0, 0x11, 0x00


	//----- nvinfo : EIATTR_KPARAM_INFO
	.align		4
.L_51:
        /*0018*/ 	.byte	0x04, 0x17
        /*001a*/ 	.short	(.L_53 - .L_52)
.L_52:
        /*001c*/ 	.word	0x00000000
        /*0020*/ 	.short	0x0004
        /*0022*/ 	.short	0x001c
        /*0024*/ 	.byte	0x00, 0xf0, 0x11, 0x00


	//----- nvinfo : EIATTR_KPARAM_INFO
	.align		4
.L_53:
        /*0028*/ 	.byte	0x04, 0x17
        /*002a*/ 	.short	(.L_55 - .L_54)
.L_54:
        /*002c*/ 	.word	0x00000000
        /*0030*/ 	.short	0x0003
        /*0032*/ 	.short	0x0018
        /*0034*/ 	.byte	0x00, 0xf0, 0x11, 0x00


	//----- nvinfo : EIATTR_KPARAM_INFO
	.align		4
.L_55:
        /*0038*/ 	.byte	0x04, 0x17
        /*003a*/ 	.short	(.L_57 - .L_56)
.L_56:
        /*003c*/ 	.word	0x00000000
        /*0040*/ 	.short	0x0002
        /*0042*/ 	.short	0x0010
        /*0044*/ 	.byte	0x00, 0xf5, 0x21, 0x00


	//----- nvinfo : EIATTR_KPARAM_INFO
	.align		4
.L_57:
        /*0048*/ 	.byte	0x04, 0x17
        /*004a*/ 	.short	(.L_59 - .L_58)
.L_58:
        /*004c*/ 	.word	0x00000000
        /*0050*/ 	.short	0x0001
        /*0052*/ 	.short	0x0008
        /*0054*/ 	.byte	0x00, 0xf5, 0x21, 0x00


	//----- nvinfo : EIATTR_KPARAM_INFO
	.align		4
.L_59:
        /*0058*/ 	.byte	0x04, 0x17
        /*005a*/ 	.short	(.L_61 - .L_60)
.L_60:
        /*005c*/ 	.word	0x00000000
        /*0060*/ 	.short	0x0000
        /*0062*/ 	.short	0x0000
        /*0064*/ 	.byte	0x00, 0xf5, 0x21, 0x00


	//----- nvinfo : EIATTR_SPARSE_MMA_MASK
	.align		4
.L_61:
        /*0068*/ 	.byte	0x03, 0x50
        /*006a*/ 	.short	0x0000


	//----- nvinfo : EIATTR_MAXREG_COUNT
	.align		4
        /*006c*/ 	.byte	0x03, 0x1b
        /*006e*/ 	.short	0x00ff


	//----- nvinfo : EIATTR_NUM_BARRIERS
	.align		4
        /*0070*/ 	.byte	0x02, 0x4c
        /*0072*/ 	.byte	0x01
	.zero		1


	//----- nvinfo : EIATTR_MERCURY_ISA_VERSION
	.align		4
        /*0074*/ 	.byte	0x03, 0x5f
        /*0076*/ 	.short	0x0101


	//----- nvinfo : EIATTR_COOP_GROUP_MASK_REGIDS
	.align		4
        /*0078*/ 	.byte	0x04, 0x29
        /*007a*/ 	.short	(.L_63 - .L_62)


	//   ....[0]....
.L_62:
        /*007c*/ 	.word	0xffffffff


	//   ....[1]....
        /*0080*/ 	.word	0xffffffff


	//   ....[2]....
        /*0084*/ 	.word	0xffffffff


	//   ....[3]....
        /*0088*/ 	.word	0xffffffff


	//   ....[4]....
        /*008c*/ 	.word	0xffffffff


	//   ....[5]....
        /*0090*/ 	.word	0xffffffff


	//   ....[6]....
        /*0094*/ 	.word	0xffffffff


	//   ....[7]....
        /*0098*/ 	.word	0xffffffff


	//   ....[8]....
        /*009c*/ 	.word	0xffffffff


	//   ....[9]....
        /*00a0*/ 	.word	0xffffffff


	//   ....[10]....
        /*00a4*/ 	.word	0x0500000a


	//   ....[11]....
        /*00a8*/ 	.word	0x0500000a


	//   ....[12]....
        /*00ac*/ 	.word	0x0500000a


	//   ....[13]....
        /*00b0*/ 	.word	0x0500000a


	//   ....[14]....
        /*00b4*/ 	.word	0x0500000a


	//----- nvinfo : EIATTR_COOP_GROUP_INSTR_OFFSETS
	.align		4
.L_63:
        /*00b8*/ 	.byte	0x04, 0x28
        /*00ba*/ 	.short	(.L_65 - .L_64)


	//   ....[0]....
.L_64:
        /*00bc*/ 	.word	0x00000c70


	//   ....[1]....
        /*00c0*/ 	.word	0x00000ce0


	//   ....[2]....
        /*00c4*/ 	.word	0x00000d20


	//   ....[3]....
        /*00c8*/ 	.word	0x00000d70


	//   ....[4]....
        /*00cc*/ 	.word	0x00000da0


	//   ....[5]....
        /*00d0*/ 	.word	0x00000e30


	//   ....[6]....
        /*00d4*/ 	.word	0x00000e50


	//   ....[7]....
        /*00d8*/ 	.word	0x00000e70


	//   ....[8]....
        /*00dc*/ 	.word	0x00000e90


	//   ....[9]....
        /*00e0*/ 	.word	0x00000eb0


	//   ....[10]....
        /*00e4*/ 	.word	0x00001c90


	//   ....[11]....
        /*00e8*/ 	.word	0x00001d00


	//   ....[12]....
        /*00ec*/ 	.word	0x00001d70


	//   ....[13]....
        /*00f0*/ 	.word	0x00001de0


	//   ....[14]....
        /*00f4*/ 	.word	0x00001e50


	//----- nvinfo : EIATTR_VRC_CTA_INIT_COUNT
	.align		4
.L_65:
        /*00f8*/ 	.byte	0x02, 0x4a
	.zero		1
	.zero		1


	//----- nvinfo : EIATTR_EXIT_INSTR_OFFSETS
	.align		4
        /*00fc*/ 	.byte	0x04, 0x1c
        /*00fe*/ 	.short	(.L_67 - .L_66)


	//   ....[0]....
.L_66:
        /*0100*/ 	.word	0x00000040


	//   ....[1]....
        /*0104*/ 	.word	0x000017e0


	//   ....[2]....
        /*0108*/ 	.word	0x000019c0


	//   ....[3]....
        /*010c*/ 	.word	0x00001c40


	//----- nvinfo : EIATTR_CRS_STACK_SIZE
	.align		4
.L_67:
        /*0110*/ 	.byte	0x04, 0x1e
        /*0112*/ 	.short	(.L_69 - .L_68)
.L_68:
        /*0114*/ 	.word	0x00000000


	//----- nvinfo : EIATTR_CBANK_PARAM_SIZE
	.align		4
.L_69:
        /*0118*/ 	.byte	0x03, 0x19
        /*011a*/ 	.short	0x0024


	//----- nvinfo : EIATTR_PARAM_CBANK
	.align		4
        /*011c*/ 	.byte	0x04, 0x0a
        /*011e*/ 	.short	(.L_71 - .L_70)
	.align		4
.L_70:
        /*0120*/ 	.word	index@(.nv.constant0._Z23opt_row_rmsnorm_f32_dimILi128EEvPfS0_S0_iif)
        /*0124*/ 	.short	0x0380
        /*0126*/ 	.short	0x0024


	//----- nvinfo : EIATTR_SW_WAR
	.align		4
.L_71:
        /*0128*/ 	.byte	0x04, 0x36
        /*012a*/ 	.short	(.L_73 - .L_72)
.L_72:
        /*012c*/ 	.word	0x00000008
.L_73:


//--------------------- .nv.info._Z19opt_row_rmsnorm_f32ILi128EEvPfS0_S0_if --------------------------
	.section	.nv.info._Z19opt_row_rmsnorm_f32ILi128EEvPfS0_S0_if,"",@"SHT_CUDA_INFO"
	.sectionflags	@""
	.align	4


	//----- nvinfo : EIATTR_CUDA_API_VERSION
	.align		4
        /*0000*/ 	.byte	0x04, 0x37
        /*0002*/ 	.short	(.L_75 - .L_74)
.L_74:
        /*0004*/ 	.word	0x00000082


	//----- nvinfo : EIATTR_KPARAM_INFO
	.align		4
.L_75:
        /*0008*/ 	.byte	0x04, 0x17
        /*000a*/ 	.short	(.L_77 - .L_76)
.L_76:
        /*000c*/ 	.word	0x00000000
        /*0010*/ 	.short	0x0004
        /*0012*/ 	.short	0x001c
        /*0014*/ 	.byte	0x00, 0xf0, 0x11, 0x00


	//----- nvinfo : EIATTR_KPARAM_INFO
	.align		4
.L_77:
        /*0018*/ 	.byte	0x04, 0x17
        /*001a*/ 	.short	(.L_79 - .L_78)
.L_78:
        /*001c*/ 	.word	0x00000000
        /*0020*/ 	.short	0x0003
        /*0022*/ 	.short	0x0018
        /*0024*/ 	.byte	0x00, 0xf0, 0x11, 0x00


	//----- nvinfo : EIATTR_KPARAM_INFO
	.align		4
.L_79:
        /*0028*/ 	.byte	0x04, 0x17
        /*002a*/ 	.short	(.L_81 - .L_80)
.L_80:
        /*002c*/ 	.word	0x00000000
        /*0030*/ 	.short	0x0002
        /*0032*/ 	.short	0x0010
        /*0034*/ 	.byte	0x00, 0xf5, 0x21, 0x00


	//----- nvinfo : EIATTR_KPARAM_INFO
	.align		4
.L_81:
        /*0038*/ 	.byte	0x04, 0x17
        /*003a*/ 	.short	(.L_83 - .L_82)
.L_82:
        /*003c*/ 	.word	0x00000000
        /*0040*/ 	.short	0x0001
        /*0042*/ 	.short	0x0008
        /*0044*/ 	.byte	0x00, 0xf5, 0x21, 0x00


	//----- nvinfo : EIATTR_KPARAM_INFO
	.align		4
.L_83:
        /*0048*/ 	.byte	0x04, 0x17
        /*004a*/ 	.short	(.L_85 - .L_84)
.L_84:
        /*004c*/ 	.word	0x00000000
        /*0050*/ 	.short	0x0000
        /*0052*/ 	.short	0x0000
        /*0054*/ 	.byte	0x00, 0xf5, 0x21, 0x00


	//----- nvinfo : EIATTR_SPARSE_MMA_MASK
	.align		4
.L_85:
        /*0058*/ 	.byte	0x03, 0x50
        /*005a*/ 	.short	0x0000


	//----- nvinfo : EIATTR_MAXREG_COUNT
	.align		4
        /*005c*/ 	.byte	0x03, 0x1b
        /*005e*/ 	.short	0x00ff


	//----- nvinfo : EIATTR_NUM_BARRIERS
	.align		4
        /*0060*/ 	.byte	0x02, 0x4c
        /*0062*/ 	.byte	0x01
	.zero		1


	//----- nvinfo : EIATTR_MERCURY_ISA_VERSION
	.align		4
        /*0064*/ 	.byte	0x03, 0x5f
        /*0066*/ 	.short	0x0101


	//----- nvinfo : EIATTR_COOP_GROUP_MASK_REGIDS
	.align		4
        /*0068*/ 	.byte	0x04, 0x29
        /*006a*/ 	.short	(.L_87 - .L_86)


	//   ....[0]....
.L_86:
        /*006c*/ 	.word	0xffffffff


	//   ....[1]....
        /*0070*/ 	.word	0xffffffff


	//   ....[2]....
        /*0074*/ 	.word	0xffffffff


	//   ....[3]....
        /*0078*/ 	.word	0xffffffff


	//   ....[4]....
        /*007c*/ 	.word	0xffffffff


	//   ....[5]....
        /*0080*/ 	.word	0xffffffff


	//   ....[6]....
        /*0084*/ 	.word	0xffffffff


	//   ....[7]....
        /*0088*/ 	.word	0xffffffff


	//   ....[8]....
        /*008c*/ 	.word	0xffffffff


	//   ....[9]....
        /*0090*/ 	.word	0xffffffff


	//   ....[10]....
        /*0094*/ 	.word	0x05000008


	//   ....[11]....
        /*0098*/ 	.word	0x05000008


	//   ....[12]....
        /*009c*/ 	.word	0x05000008


	//   ....[13]....
        /*00a0*/ 	.word	0x05000008


	//   ....[14]....
        /*00a4*/ 	.word	0x05000008


	//----- nvinfo : EIATTR_COOP_GROUP_INSTR_OFFSETS
	.align		4
.L_87:
        /*00a8*/ 	.byte	0x04, 0x28
        /*00aa*/ 	.short	(.L_89 - .L_88)


	//   ....[0]....
.L_88:
        /*00ac*/ 	.word	0x00000bf0


	//   ....[1]....
        /*00b0*/ 	.word	0x00000c70


	//   ....[2]....
        /*00b4*/ 	.word	0x00000cc0


	//   ....[3]....
        /*00b8*/ 	.word	0x00000d00


	//   ....[4]....
        /*00bc*/ 	.word	0x00000d20


	//   ....[5]....
        /*00c0*/ 	.word	0x00000db0


	//   ....[6]....
        /*00c4*/ 	.word	0x00000dd0


	//   ....[7]....
        /*00c8*/ 	.word	0x00000df0


	//   ....[8]....
        /*00cc*/ 	.word	0x00000e10


	//   ....[9]....
        /*00d0*/ 	.word	0x00000e30


	//   ....[10]....
        /*00d4*/ 	.word	0x00001b80


	//   ....[11]....
        /*00d8*/ 	.word	0x00001bf0


	//   ....[12]....
        /*00dc*/ 	.word	0x00001c60


	//   ....[13]....
        /*00e0*/ 	.word	0x00001cd0


	//   ....[14]....
        /*00e4*/ 	.word	0x00001d40


	//----- nvinfo : EIATTR_VRC_CTA_INIT_COUNT
	.align		4
.L_89:
        /*00e8*/ 	.byte	0x02, 0x4a
	.zero		1
	.zero		1


	//----- nvinfo : EIATTR_EXIT_INSTR_OFFSETS
	.align		4
        /*00ec*/ 	.byte	0x04, 0x1c
        /*00ee*/ 	.short	(.L_91 - .L_90)


	//   ....[0]....
.L_90:
        /*00f0*/ 	.word	0x000016e0


	//   ....[1]....
        /*00f4*/ 	.word	0x000018a0


	//   ....[2]....
        /*00f8*/ 	.word	0x00001b30


	//----- nvinfo : EIATTR_CRS_STACK_SIZE
	.align		4
.L_91:
        /*00fc*/ 	.byte	0x04, 0x1e
        /*00fe*/ 	.short	(.L_93 - .L_92)
.L_92:
        /*0100*/ 	.word	0x00000000


	//----- nvinfo : EIATTR_CBANK_PARAM_SIZE
	.align		4
.L_93:
        /*0104*/ 	.byte	0x03, 0x19
        /*0106*/ 	.short	0x0020


	//----- nvinfo : EIATTR_PARAM_CBANK
	.align		4
        /*0108*/ 	.byte	0x04, 0x0a
        /*010a*/ 	.short	(.L_95 - .L_94)
	.align		4
.L_94:
        /*010c*/ 	.word	index@(.nv.constant0._Z19opt_row_rmsnorm_f32ILi128EEvPfS0_S0_if)
        /*0110*/ 	.short	0x0380
        /*0112*/ 	.short	0x0020


	//----- nvinfo : EIATTR_SW_WAR
	.align		4
.L_95:
        /*0114*/ 	.byte	0x04, 0x36
        /*0116*/ 	.short	(.L_97 - .L_96)
.L_96:
        /*0118*/ 	.word	0x00000008
.L_97:


//--------------------- .nv.callgraph             --------------------------
	.section	.nv.callgraph,"",@"SHT_CUDA_CALLGRAPH"
	.align	4
	.sectionentsize	8
	.align		4
        /*0000*/ 	.word	0x00000000
	.align		4
        /*0004*/ 	.word	0xffffffff
	.align		4
        /*0008*/ 	.word	0x00000000
	.align		4
        /*000c*/ 	.word	0xfffffffe
	.align		4
        /*0010*/ 	.word	0x00000000
	.align		4
        /*0014*/ 	.word	0xfffffffd
	.align		4
        /*0018*/ 	.word	0x00000000
	.align		4
        /*001c*/ 	.word	0xfffffffc


//--------------------- .text._Z25opt_row_rmsnorm_pure_fp16ILi128EEvPK6__halfS2_PS0_if --------------------------
	.section	.text._Z25opt_row_rmsnorm_pure_fp16ILi128EEvPK6__halfS2_PS0_if,"ax",@progbits
	.align	128
        .global         _Z25opt_row_rmsnorm_pure_fp16ILi128EEvPK6__halfS2_PS0_if
        .type           _Z25opt_row_rmsnorm_pure_fp16ILi128EEvPK6__halfS2_PS0_if,@function
        .size           _Z25opt_row_rmsnorm_pure_fp16ILi128EEvPK6__halfS2_PS0_if,(.L_x_146 - _Z25opt_row_rmsnorm_pure_fp16ILi128EEvPK6__halfS2_PS0_if)
        .other          _Z25opt_row_rmsnorm_pure_fp16ILi128EEvPK6__halfS2_PS0_if,@"STO_CUDA_ENTRY STV_DEFAULT"
_Z25opt_row_rmsnorm_pure_fp16ILi128EEvPK6__halfS2_PS0_if:
.text._Z25opt_row_rmsnorm_pure_fp16ILi128EEvPK6__halfS2_PS0_if:
[----:B------:R-:W-:Y:S01]  /*0000*/  LDC R1, c[0x0][0x37c] ;  /* 0x0000df00ff017b82 */ /* 0x000fe20000000800 */
[----:B------:R-:W0:Y:S01]  /*0010*/  S2R R20, SR_TID.X ;  /* 0x0000000000147919 */ /* 0x000e220000002100 */
[----:B------:R-:W1:Y:S06]  /*0020*/  LDCU UR10, c[0x0][0x398] ;  /* 0x00007300ff0a77ac */ /* 0x000e6c0008000800 */
[----:B------:R-:W2:Y:S01]  /*0030*/  LDC.64 R2, c[0x0][0x380] ;  /* 0x0000e000ff027b82 */ /* 0x000ea20000000a00 */
[----:B------:R-:W-:Y:S01]  /*0040*/  BSSY.RECONVERGENT B0, `(.L_x_0) ;  /* 0x0000050000007945 */ /* 0x000fe20003800200 */
[----:B------:R-:W-:Y:S01]  /*0050*/  HFMA2 R0, -RZ, RZ, 0, 0 ;  /* 0x00000000ff007431 */ /* 0x000fe200000001ff */
[----:B------:R-:W3:Y:S01]  /*0060*/  LDCU.64 UR12, c[0x0][0x358] ;  /* 0x00006b00ff0c77ac */ /* 0x000ee20008000a00 */
[----:B-1----:R-:W-:-:S06]  /*0070*/  USHF.R.S32.HI UR6, URZ, 0x3, UR10 ;  /* 0x00000003ff067899 */ /* 0x002fcc000801140a */
[C---:B0-----:R-:W-:Y:S01]  /*0080*/  ISETP.GE.AND P2, PT, R20.reuse, UR6, PT ;  /* 0x0000000614007c0c */ /* 0x041fe2000bf46270 */
[----:B--2---:R-:W-:-:S12]  /*0090*/  IMAD.WIDE.U32 R4, R20, 0x10, R2 ;  /* 0x0000001014047825 */ /* 0x004fd800078e0002 */
[----:B---3--:R-:W-:Y:S05]  /*00a0*/  @P2 BRA `(.L_x_1) ;  /* 0x0000000400242947 */ /* 0x008fea0003800000 */
[-C--:B------:R-:W-:Y:S01]  /*00b0*/  LOP3.LUT R0, RZ, R20.reuse, RZ, 0x33, !PT ;  /* 0x00000014ff007212 */ /* 0x080fe200078e33ff */
[----:B------:R-:W-:Y:S01]  /*00c0*/  BSSY.RECONVERGENT B1, `(.L_x_2) ;  /* 0x000001a000017945 */ /* 0x000fe20003800200 */
[----:B------:R-:W-:Y:S02]  /*00d0*/  MOV R17, R20 ;  /* 0x0000001400117202 */ /* 0x000fe40000000f00 */
[----:B------:R-:W-:-:S04]  /*00e0*/  IADD3 R0, PT, PT, R0, UR6, RZ ;  /* 0x0000000600007c10 */ /* 0x000fc8000fffe0ff */
[C---:B------:R-:W-:Y:S02]  /*00f0*/  LOP3.LUT P0, RZ, R0.reuse, 0x80, RZ, 0xc0, !PT ;  /* 0x0000008000ff7812 */ /* 0x040fe4000780c0ff */
[----:B------:R-:W-:Y:S02]  /*0100*/  ISETP.GE.U32.AND P1, PT, R0, 0x80, PT ;  /* 0x000000800000780c */ /* 0x000fe40003f26070 */
[----:B------:R-:W-:-:S09]  /*0110*/  MOV R0, RZ ;  /* 0x000000ff00007202 */ /* 0x000fd20000000f00 */
[----:B------:R-:W-:Y:S05]  /*0120*/  @P0 BRA `(.L_x_3) ;  /* 0x00000000004c0947 */ /* 0x000fea0003800000 */
[----:B------:R-:W2:Y:S01]  /*0130*/  LDG.E.128.CONSTANT R8, desc[UR12][R4.64] ;  /* 0x0000000c04087981 */ /* 0x000ea2000c1e9d00 */
[----:B------:R-:W-:Y:S01]  /*0140*/  IADD3 R17, PT, PT, R20, 0x80, RZ ;  /* 0x0000008014117810 */ /* 0x000fe20007ffe0ff */
[--C-:B--2---:R-:W-:Y:S02]  /*0150*/  HADD2.F32 R0, -RZ, R8.reuse.H1_H1 ;  /* 0x30000008ff007230 */ /* 0x104fe40000004100 */
[----:B------:R-:W-:-:S03]  /*0160*/  HADD2.F32 R8, -RZ, R8.H0_H0 ;  /* 0x20000008ff087230 */ /* 0x000fc60000004100 */
[----:B------:R-:W-:Y:S01]  /*0170*/  FMUL R7, R0, R0 ;  /* 0x0000000000077220 */ /* 0x000fe20000400000 */
[--C-:B------:R-:W-:Y:S02]  /*0180*/  HADD2.F32 R0, -RZ, R9.reuse.H0_H0 ;  /* 0x20000009ff007230 */ /* 0x100fe40000004100 */
[----:B------:R-:W-:Y:S02]  /*0190*/  HADD2.F32 R9, -RZ, R9.H1_H1 ;  /* 0x30000009ff097230 */ /* 0x000fe40000004100 */
[----:B------:R-:W-:-:S04]  /*01a0*/  FFMA R7, R8, R8, R7 ;  /* 0x0000000808077223 */ /* 0x000fc80000000007 */
[----:B------:R-:W-:Y:S01]  /*01b0*/  FFMA R6, R0, R0, R7 ;  /* 0x0000000000067223 */ /* 0x000fe20000000007 */
[--C-:B------:R-:W-:Y:S02]  /*01c0*/  HADD2.F32 R0, -RZ, R10.reuse.H0_H0 ;  /* 0x2000000aff007230 */ /* 0x100fe40000004100 */
[----:B------:R-:W-:Y:S02]  /*01d0*/  HADD2.F32 R10, -RZ, R10.H1_H1 ;  /* 0x3000000aff0a7230 */ /* 0x000fe40000004100 */
[----:B------:R-:W-:-:S04]  /*01e0*/  FFMA R9, R9, R9, R6 ;  /* 0x0000000909097223 */ /* 0x000fc80000000006 */
[----:B------:R-:W-:Y:S01]  /*01f0*/  FFMA R9, R0, R0, R9 ;  /* 0x0000000000097223 */ /* 0x000fe20000000009 */
[--C-:B------:R-:W-:Y:S02]  /*0200*/  HADD2.F32 R0, -RZ, R11.reuse.H0_H0 ;  /* 0x2000000bff007230 */ /* 0x100fe40000004100 */
[----:B------:R-:W-:Y:S02]  /*0210*/  HADD2.F32 R11, -RZ, R11.H1_H1 ;  /* 0x3000000bff0b7230 */ /* 0x000fe40000004100 */
[----:B------:R-:W-:-:S04]  /*0220*/  FFMA R9, R10, R10, R9 ;  /* 0x0000000a0a097223 */ /* 0x000fc80000000009 */
[----:B------:R-:W-:-:S04]  /*0230*/  FFMA R0, R0, R0, R9 ;  /* 0x0000000000007223 */ /* 0x000fc80000000009 */
[----:B------:R-:W-:-:S04]  /*0240*/  FFMA R0, R11, R11, R0 ;  /* 0x0000000b0b007223 */ /* 0x000fc80000000000 */
[----:B------:R-:W-:-:S07]  /*0250*/  FADD R0, RZ, R0 ;  /* 0x00000000ff007221 */ /* 0x000fce0000000000 */
.L_x_3:
[----:B------:R-:W-:Y:S05]  /*0260*/  BSYNC.RECONVERGENT B1 ;  /* 0x0000000000017941 */ /* 0x000fea0003800200 */
.L_x_2:
[----:B------:R-:W-:Y:S05]  /*0270*/  @!P1 BRA `(.L_x_1) ;  /* 0x0000000000b09947 */ /* 0x000fea0003800000 */
[----:B------:R-:W-:-:S03]  /*0280*/  IMAD.WIDE.U32 R6, R17, 0x10, R2 ;  /* 0x0000001011067825 */ /* 0x000fc600078e0002 */
[----:B------:R-:W-:-:S04]  /*0290*/  IADD3 R6, P0, PT, R6, 0x800, RZ ;  /* 0x0000080006067810 */ /* 0x000fc80007f1e0ff */
[----:B------:R-:W-:-:S09]  /*02a0*/  IADD3.X R7, PT, PT, RZ, R7, RZ, P0, !PT ;  /* 0x00000007ff077210 */ /* 0x000fd200007fe4ff */
.L_x_4:
[----:B------:R-:W2:Y:S04]  /*02b0*/  LDG.E.128.CONSTANT R8, desc[UR12][R6.64+-0x800] ;  /* 0xfff8000c06087981 */ /* 0x000ea8000c1e9d00 */
[----:B------:R0:W3:Y:S01]  /*02c0*/  LDG.E.128.CONSTANT R12, desc[UR12][R6.64] ;  /* 0x0000000c060c7981 */ /* 0x0000e2000c1e9d00 */
[----:B------:R-:W-:-:S04]  /*02d0*/  IADD3 R17, PT, PT, R17, 0x100, RZ ;  /* 0x0000010011117810 */ /* 0x000fc80007ffe0ff */
[----:B------:R-:W-:Y:S02]  /*02e0*/  ISETP.GE.AND P0, PT, R17, UR6, PT ;  /* 0x0000000611007c0c */ /* 0x000fe4000bf06270 */
[----:B0-----:R-:W-:-:S04]  /*02f0*/  IADD3 R6, P1, PT, R6, 0x1000, RZ ;  /* 0x0000100006067810 */ /* 0x001fc80007f3e0ff */
[----:B------:R-:W-:Y:S01]  /*0300*/  IADD3.X R7, PT, PT, RZ, R7, RZ, P1, !PT ;  /* 0x00000007ff077210 */ /* 0x000fe20000ffe4ff */
[--C-:B--2---:R-:W-:Y:S02]  /*0310*/  HADD2.F32 R16, -RZ, R8.reuse.H1_H1 ;  /* 0x30000008ff107230 */ /* 0x104fe40000004100 */
[----:B------:R-:W-:Y:S02]  /*0320*/  HADD2.F32 R8, -RZ, R8.H0_H0 ;  /* 0x20000008ff087230 */ /* 0x000fe40000004100 */
[--C-:B---3--:R-:W-:Y:S02]  /*0330*/  HADD2.F32 R18, -RZ, R12.reuse.H1_H1 ;  /* 0x3000000cff127230 */ /* 0x108fe40000004100 */
[----:B------:R-:W-:Y:S01]  /*0340*/  FMUL R19, R16, R16 ;  /* 0x0000001010137220 */ /* 0x000fe20000400000 */
[----:B------:R-:W-:Y:S02]  /*0350*/  HADD2.F32 R16, -RZ, R9.H0_H0 ;  /* 0x20000009ff107230 */ /* 0x000fe40000004100 */
[----:B------:R-:W-:-:S02]  /*0360*/  HADD2.F32 R12, -RZ, R12.H0_H0 ;  /* 0x2000000cff0c7230 */ /* 0x000fc40000004100 */
[----:B------:R-:W-:Y:S01]  /*0370*/  FFMA R19, R8, R8, R19 ;  /* 0x0000000808137223 */ /* 0x000fe20000000013 */
[----:B------:R-:W-:Y:S01]  /*0380*/  FMUL R21, R18, R18 ;  /* 0x0000001212157220 */ /* 0x000fe20000400000 */
[----:B------:R-:W-:Y:S02]  /*0390*/  HADD2.F32 R9, -RZ, R9.H1_H1 ;  /* 0x30000009ff097230 */ /* 0x000fe40000004100 */
[----:B------:R-:W-:Y:S01]  /*03a0*/  FFMA R16, R16, R16, R19 ;  /* 0x0000001010107223 */ /* 0x000fe20000000013 */
[--C-:B------:R-:W-:Y:S02]  /*03b0*/  HADD2.F32 R18, -RZ, R13.reuse.H0_H0 ;  /* 0x2000000dff127230 */ /* 0x100fe40000004100 */
[----:B------:R-:W-:Y:S01]  /*03c0*/  FFMA R21, R12, R12, R21 ;  /* 0x0000000c0c157223 */ /* 0x000fe20000000015 */
[----:B------:R-:W-:Y:S02]  /*03d0*/  HADD2.F32 R8, -RZ, R10.H0_H0 ;  /* 0x2000000aff087230 */ /* 0x000fe40000004100 */
[----:B------:R-:W-:Y:S01]  /*03e0*/  FFMA R9, R9, R9, R16 ;  /* 0x0000000909097223 */ /* 0x000fe20000000010 */
[----:B------:R-:W-:-:S02]  /*03f0*/  HADD2.F32 R13, -RZ, R13.H1_H1 ;  /* 0x3000000dff0d7230 */ /* 0x000fc40000004100 */
[----:B------:R-:W-:Y:S01]  /*0400*/  FFMA R18, R18, R18, R21 ;  /* 0x0000001212127223 */ /* 0x000fe20000000015 */
        /* <DEDUP_REMOVED lines=12> */
[----:B------:R-:W-:Y:S02]  /*04d0*/  HADD2.F32 R15, -RZ, R15.H1_H1 ;  /* 0x3000000fff0f7230 */ /* 0x000fe40000004100 */
[----:B------:R-:W-:Y:S01]  /*04e0*/  FFMA R11, R11, R11, R8 ;  /* 0x0000000b0b0b7223 */ /* 0x000fe20000000008 */
[----:B------:R-:W-:-:S03]  /*04f0*/  FFMA R14, R9, R9, R14 ;  /* 0x00000009090e7223 */ /* 0x000fc6000000000e */
[----:B------:R-:W-:Y:S01]  /*0500*/  FADD R0, R11, R0 ;  /* 0x000000000b007221 */ /* 0x000fe20000000000 */
[----:B------:R-:W-:-:S04]  /*0510*/  FFMA R15, R15, R15, R14 ;  /* 0x0000000f0f0f7223 */ /* 0x000fc8000000000e */
[----:B------:R-:W-:Y:S01]  /*0520*/  FADD R0, R0, R15 ;  /* 0x0000000f00007221 */ /* 0x000fe20000000000 */
[----:B------:R-:W-:Y:S06]  /*0530*/  @!P0 BRA `(.L_x_4) ;  /* 0xfffffffc005c8947 */ /* 0x000fec000383ffff */
.L_x_1:
[----:B------:R-:W-:Y:S05]  /*0540*/  BSYNC.RECONVERGENT B0 ;  /* 0x0000000000007941 */ /* 0x000fea0003800200 */
.L_x_0:
[----:B------:R-:W-:Y:S01]  /*0550*/  USHF.R.S32.HI UR7, URZ, 0x1, UR10 ;  /* 0x00000001ff077899 */ /* 0x000fe2000801140a */
[----:B------:R-:W-:Y:S03]  /*0560*/  BSSY.RECONVERGENT B0, `(.L_x_5) ;  /* 0x00000e1000007945 */ /* 0x000fe60003800200 */
[----:B------:R-:W-:-:S06]  /*0570*/  ULOP3.LUT UR8, UR7, 0xfffffffc, URZ, 0xc0, !UPT ;  /* 0xfffffffc07087892 */ /* 0x000fcc000f8ec0ff */
[----:B------:R-:W-:-:S04]  /*0580*/  IADD3 R13, PT, PT, R20, UR8, RZ ;  /* 0x00000008140d7c10 */ /* 0x000fc8000fffe0ff */
[----:B------:R-:W-:-:S13]  /*0590*/  ISETP.GE.AND P0, PT, R13, UR7, PT ;  /* 0x000000070d007c0c */ /* 0x000fda000bf06270 */
[----:B------:R-:W-:Y:S05]  /*05a0*/  @P0 BRA `(.L_x_6) ;  /* 0x0000000c00700947 */ /* 0x000fea0003800000 */
[----:B------:R-:W-:Y:S01]  /*05b0*/  MOV R6, 0x80 ;  /* 0x0000008000067802 */ /* 0x000fe20000000f00 */
[----:B------:R-:W-:Y:S01]  /*05c0*/  BSSY.RECONVERGENT B1, `(.L_x_7) ;  /* 0x0000073000017945 */ /* 0x000fe20003800200 */
[----:B------:R-:W-:Y:S02]  /*05d0*/  LOP3.LUT R7, RZ, R20, RZ, 0x33, !PT ;  /* 0x00000014ff077212 */ /* 0x000fe400078e33ff */
[----:B------:R-:W-:-:S04]  /*05e0*/  VIADDMNMX R6, R13, R6, UR7, !PT ;  /* 0x000000070d067e46 */ /* 0x000fc8000f800106 */
[----:B------:R-:W-:-:S04]  /*05f0*/  IADD3 R6, PT, PT, R6, -UR8, R7 ;  /* 0x8000000806067c10 */ /* 0x000fc8000fffe007 */
[C---:B------:R-:W-:Y:S02]  /*0600*/  ISETP.GE.U32.AND P1, PT, R6.reuse, 0x780, PT ;  /* 0x000007800600780c */ /* 0x040fe40003f26070 */
[----:B------:R-:W-:-:S04]  /*0610*/  LEA.HI R11, R6, 0x1, RZ, 0x19 ;  /* 0x00000001060b7811 */ /* 0x000fc800078fc8ff */
[----:B------:R-:W-:-:S04]  /*0620*/  LOP3.LUT R25, R11, 0xf, RZ, 0xc0, !PT ;  /* 0x0000000f0b197812 */ /* 0x000fc800078ec0ff */
[----:B------:R-:W-:-:S03]  /*0630*/  ISETP.NE.AND P0, PT, R25, RZ, PT ;  /* 0x000000ff1900720c */ /* 0x000fc60003f05270 */
[----:B------:R-:W-:Y:S10]  /*0640*/  @!P1 BRA `(.L_x_8) ;  /* 0x0000000400a89947 */ /* 0x000ff40003800000 */
[----:B------:R-:W0:Y:S01]  /*0650*/  LDC.64 R6, c[0x0][0x380] ;  /* 0x0000e000ff067b82 */ /* 0x000e220000000a00 */
[----:B------:R-:W-:-:S04]  /*0660*/  LOP3.LUT R10, R11, 0x3fffff0, RZ, 0xc0, !PT ;  /* 0x03fffff00b0a7812 */ /* 0x000fc800078ec0ff */
[----:B------:R-:W-:Y:S02]  /*0670*/  IADD3 R10, PT, PT, -R10, RZ, RZ ;  /* 0x000000ff0a0a7210 */ /* 0x000fe40007ffe1ff */
[----:B0-----:R-:W-:-:S04]  /*0680*/  IADD3 R6, P1, PT, R6, 0x1000, RZ ;  /* 0x0000100006067810 */ /* 0x001fc80007f3e0ff */
[----:B------:R-:W-:-:S09]  /*0690*/  IADD3.X R7, PT, PT, RZ, R7, RZ, P1, !PT ;  /* 0x00000007ff077210 */ /* 0x000fd20000ffe4ff */
.L_x_9:
[----:B------:R-:W-:-:S05]  /*06a0*/  IMAD.WIDE R8, R13, 0x4, R6 ;  /* 0x000000040d087825 */ /* 0x000fca00078e0206 */
[----:B------:R-:W2:Y:S04]  /*06b0*/  LDG.E.CONSTANT R14, desc[UR12][R8.64+-0x1000] ;  /* 0xfff0000c080e7981 */ /* 0x000ea8000c1e9900 */
[----:B------:R-:W3:Y:S04]  /*06c0*/  LDG.E.CONSTANT R24, desc[UR12][R8.64+-0xe00] ;  /* 0xfff2000c08187981 */ /* 0x000ee8000c1e9900 */
[----:B------:R-:W4:Y:S04]  /*06d0*/  LDG.E.CONSTANT R21, desc[UR12][R8.64+-0xc00] ;  /* 0xfff4000c08157981 */ /* 0x000f28000c1e9900 */
[----:B------:R-:W5:Y:S04]  /*06e0*/  LDG.E.CONSTANT R19, desc[UR12][R8.64+-0xa00] ;  /* 0xfff6000c08137981 */ /* 0x000f68000c1e9900 */
[----:B------:R-:W5:Y:S04]  /*06f0*/  LDG.E.CONSTANT R18, desc[UR12][R8.64+-0x800] ;  /* 0xfff8000c08127981 */ /* 0x000f68000c1e9900 */
[----:B------:R-:W5:Y:S04]  /*0700*/  LDG.E.CONSTANT R16, desc[UR12][R8.64+-0x200] ;  /* 0xfffe000c08107981 */ /* 0x000f68000c1e9900 */
[----:B------:R-:W5:Y:S04]  /*0710*/  LDG.E.CONSTANT R12, desc[UR12][R8.64+-0x600] ;  /* 0xfffa000c080c7981 */ /* 0x000f68000c1e9900 */
[----:B------:R-:W5:Y:S04]  /*0720*/  LDG.E.CONSTANT R17, desc[UR12][R8.64+-0x400] ;  /* 0xfffc000c08117981 */ /* 0x000f68000c1e9900 */
[----:B------:R-:W5:Y:S01]  /*0730*/  LDG.E.CONSTANT R15, desc[UR12][R8.64] ;  /* 0x0000000c080f7981 */ /* 0x000f62000c1e9900 */
[----:B--2---:R-:W-:-:S02]  /*0740*/  HADD2.F32 R22, -RZ, R14.H1_H1 ;  /* 0x3000000eff167230 */ /* 0x004fc40000004100 */
[----:B------:R-:W-:-:S03]  /*0750*/  HADD2.F32 R14, -RZ, R14.H0_H0 ;  /* 0x2000000eff0e7230 */ /* 0x000fc60000004100 */
[----:B------:R-:W-:Y:S01]  /*0760*/  FMUL R23, R22, R22 ;  /* 0x0000001616177220 */ /* 0x000fe20000400000 */
[--C-:B---3--:R-:W-:Y:S02]  /*0770*/  HADD2.F32 R22, -RZ, R24.reuse.H1_H1 ;  /* 0x30000018ff167230 */ /* 0x108fe40000004100 */
[----:B------:R-:W-:Y:S02]  /*0780*/  HADD2.F32 R24, -RZ, R24.H0_H0 ;  /* 0x20000018ff187230 */ /* 0x000fe40000004100 */
[----:B------:R-:W-:Y:S02]  /*0790*/  FFMA R23, R14, R14, R23 ;  /* 0x0000000e0e177223 */ /* 0x000fe40000000017 */
[----:B------:R-:W2:Y:S01]  /*07a0*/  LDG.E.CONSTANT R14, desc[UR12][R8.64+0x200] ;  /* 0x0002000c080e7981 */ /* 0x000ea2000c1e9900 */
[----:B------:R-:W-:Y:S01]  /*07b0*/  FMUL R27, R22, R22 ;  /* 0x00000016161b7220 */ /* 0x000fe20000400000 */
[----:B------:R-:W-:Y:S02]  /*07c0*/  FADD R22, R23, R0 ;  /* 0x0000000017167221 */ /* 0x000fe40000000000 */
[----:B------:R-:W3:Y:S01]  /*07d0*/  LDG.E.CONSTANT R0, desc[UR12][R8.64+0x400] ;  /* 0x0004000c08007981 */ /* 0x000ee2000c1e9900 */
[----:B------:R-:W-:Y:S01]  /*07e0*/  FFMA R27, R24, R24, R27 ;  /* 0x00000018181b7223 */ /* 0x000fe2000000001b */
[----:B----4-:R-:W-:-:S02]  /*07f0*/  HADD2.F32 R24, -RZ, R21.H1_H1 ;  /* 0x30000015ff187230 */ /* 0x010fc40000004100 */
[----:B------:R-:W-:Y:S02]  /*0800*/  HADD2.F32 R23, -RZ, R21.H0_H0 ;  /* 0x20000015ff177230 */ /* 0x000fe40000004100 */
[----:B------:R-:W4:Y:S01]  /*0810*/  LDG.E.CONSTANT R21, desc[UR12][R8.64+0x600] ;  /* 0x0006000c08157981 */ /* 0x000f22000c1e9900 */
[----:B------:R-:W-:Y:S01]  /*0820*/  FMUL R26, R24, R24 ;  /* 0x00000018181a7220 */ /* 0x000fe20000400000 */
[----:B------:R-:W-:Y:S02]  /*0830*/  FADD R24, R22, R27 ;  /* 0x0000001b16187221 */ /* 0x000fe40000000000 */
[----:B------:R-:W4:Y:S01]  /*0840*/  LDG.E.CONSTANT R22, desc[UR12][R8.64+0x800] ;  /* 0x0008000c08167981 */ /* 0x000f22000c1e9900 */
[----:B------:R-:W-:Y:S01]  /*0850*/  FFMA R23, R23, R23, R26 ;  /* 0x0000001717177223 */ /* 0x000fe2000000001a */
[----:B-----5:R-:W-:-:S03]  /*0860*/  HADD2.F32 R26, -RZ, R19.H1_H1 ;  /* 0x30000013ff1a7230 */ /* 0x020fc60000004100 */
[----:B------:R-:W-:Y:S02]  /*0870*/  FADD R24, R24, R23 ;  /* 0x0000001718187221 */ /* 0x000fe40000000000 */
[----:B------:R-:W5:Y:S01]  /*0880*/  LDG.E.CONSTANT R23, desc[UR12][R8.64+0xa00] ;  /* 0x000a000c08177981 */ /* 0x000f62000c1e9900 */
[----:B------:R-:W-:Y:S02]  /*0890*/  HADD2.F32 R19, -RZ, R19.H0_H0 ;  /* 0x20000013ff137230 */ /* 0x000fe40000004100 */
[----:B------:R-:W-:-:S04]  /*08a0*/  FMUL R26, R26, R26 ;  /* 0x0000001a1a1a7220 */ /* 0x000fc80000400000 */
[----:B------:R-:W-:Y:S02]  /*08b0*/  FFMA R27, R19, R19, R26 ;  /* 0x00000013131b7223 */ /* 0x000fe4000000001a */
[----:B------:R-:W5:Y:S04]  /*08c0*/  LDG.E.CONSTANT R19, desc[UR12][R8.64+0xc00] ;  /* 0x000c000c08137981 */ /* 0x000f68000c1e9900 */
[----:B------:R0:W5:Y:S01]  /*08d0*/  LDG.E.CONSTANT R26, desc[UR12][R8.64+0xe00] ;  /* 0x000e000c081a7981 */ /* 0x000162000c1e9900 */
[----:B------:R-:W-:Y:S01]  /*08e0*/  FADD R24, R24, R27 ;  /* 0x0000001b18187221 */ /* 0x000fe20000000000 */
[--C-:B------:R-:W-:Y:S02]  /*08f0*/  HADD2.F32 R27, -RZ, R18.reuse.H1_H1 ;  /* 0x30000012ff1b7230 */ /* 0x100fe40000004100 */
[----:B------:R-:W-:-:S03]  /*0900*/  HADD2.F32 R18, -RZ, R18.H0_H0 ;  /* 0x20000012ff127230 */ /* 0x000fc60000004100 */
[----:B------:R-:W-:Y:S01]  /*0910*/  FMUL R27, R27, R27 ;  /* 0x0000001b1b1b7220 */ /* 0x000fe20000400000 */
[----:B------:R-:W-:Y:S02]  /*0920*/  HADD2.F32 R28, -RZ, R12.H1_H1 ;  /* 0x3000000cff1c7230 */ /* 0x000fe40000004100 */
[----:B0-----:R-:W-:Y:S02]  /*0930*/  HADD2.F32 R8, -RZ, R16.H1_H1 ;  /* 0x30000010ff087230 */ /* 0x001fe40000004100 */
[----:B------:R-:W-:Y:S01]  /*0940*/  FFMA R27, R18, R18, R27 ;  /* 0x00000012121b7223 */ /* 0x000fe2000000001b */
[----:B------:R-:W-:Y:S02]  /*0950*/  HADD2.F32 R12, -RZ, R12.H0_H0 ;  /* 0x2000000cff0c7230 */ /* 0x000fe40000004100 */
[----:B------:R-:W-:Y:S02]  /*0960*/  HADD2.F32 R16, -RZ, R16.H0_H0 ;  /* 0x20000010ff107230 */ /* 0x000fe40000004100 */
[----:B------:R-:W-:Y:S01]  /*0970*/  FADD R18, R24, R27 ;  /* 0x0000001b18127221 */ /* 0x000fe20000000000 */
[----:B------:R-:W-:-:S02]  /*0980*/  HADD2.F32 R24, -RZ, R17.H1_H1 ;  /* 0x30000011ff187230 */ /* 0x000fc40000004100 */
[----:B------:R-:W-:Y:S01]  /*0990*/  FMUL R9, R8, R8 ;  /* 0x0000000808097220 */ /* 0x000fe20000400000 */
[----:B------:R-:W-:Y:S01]  /*09a0*/  FMUL R27, R28, R28 ;  /* 0x0000001c1c1b7220 */ /* 0x000fe20000400000 */
[----:B------:R-:W-:Y:S02]  /*09b0*/  HADD2.F32 R8, -RZ, R15.H1_H1 ;  /* 0x3000000fff087230 */ /* 0x000fe40000004100 */
[----:B------:R-:W-:Y:S02]  /*09c0*/  HADD2.F32 R17, -RZ, R17.H0_H0 ;  /* 0x20000011ff117230 */ /* 0x000fe40000004100 */
[----:B------:R-:W-:Y:S01]  /*09d0*/  FFMA R27, R12, R12, R27 ;  /* 0x0000000c0c1b7223 */ /* 0x000fe2000000001b */
[----:B------:R-:W-:Y:S01]  /*09e0*/  FMUL R24, R24, R24 ;  /* 0x0000001818187220 */ /* 0x000fe20000400000 */
[----:B------:R-:W-:Y:S01]  /*09f0*/  FFMA R16, R16, R16, R9 ;  /* 0x0000001010107223 */ /* 0x000fe20000000009 */
[----:B------:R-:W-:Y:S02]  /*0a00*/  HADD2.F32 R15, -RZ, R15.H0_H0 ;  /* 0x2000000fff0f7230 */ /* 0x000fe40000004100 */
[----:B------:R-:W-:Y:S01]  /*0a10*/  FMUL R8, R8, R8 ;  /* 0x0000000808087220 */ /* 0x000fe20000400000 */
[----:B------:R-:W-:Y:S01]  /*0a20*/  FADD R18, R18, R27 ;  /* 0x0000001b12127221 */ /* 0x000fe20000000000 */
[----:B------:R-:W-:-:S02]  /*0a30*/  FFMA R17, R17, R17, R24 ;  /* 0x0000001111117223 */ /* 0x000fc40000000018 */
[----:B------:R-:W-:Y:S02]  /*0a40*/  FFMA R15, R15, R15, R8 ;  /* 0x0000000f0f0f7223 */ /* 0x000fe40000000008 */
[----:B------:R-:W-:-:S04]  /*0a50*/  FADD R17, R18, R17 ;  /* 0x0000001112117221 */ /* 0x000fc80000000000 */
[----:B------:R-:W-:-:S04]  /*0a60*/  FADD R16, R17, R16 ;  /* 0x0000001011107221 */ /* 0x000fc80000000000 */
[----:B------:R-:W-:Y:S01]  /*0a70*/  FADD R15, R16, R15 ;  /* 0x0000000f100f7221 */ /* 0x000fe20000000000 */
[----:B------:R-:W-:-:S04]  /*0a80*/  IADD3 R10, PT, PT, R10, 0x10, RZ ;  /* 0x000000100a0a7810 */ /* 0x000fc80007ffe0ff */
[----:B------:R-:W-:Y:S02]  /*0a90*/  ISETP.NE.AND P1, PT, R10, RZ, PT ;  /* 0x000000ff0a00720c */ /* 0x000fe40003f25270 */
[----:B------:R-:W-:Y:S01]  /*0aa0*/  IADD3 R13, PT, PT, R13, 0x800, RZ ;  /* 0x000008000d0d7810 */ /* 0x000fe20007ffe0ff */
[--C-:B--2---:R-:W-:Y:S02]  /*0ab0*/  HADD2.F32 R9, -RZ, R14.reuse.H1_H1 ;  /* 0x3000000eff097230 */ /* 0x104fe40000004100 */
[----:B------:R-:W-:Y:S02]  /*0ac0*/  HADD2.F32 R14, -RZ, R14.H0_H0 ;  /* 0x2000000eff0e7230 */ /* 0x000fe40000004100 */
[--C-:B---3--:R-:W-:Y:S02]  /*0ad0*/  HADD2.F32 R8, -RZ, R0.reuse.H1_H1 ;  /* 0x30000000ff087230 */ /* 0x108fe40000004100 */
[----:B------:R-:W-:Y:S01]  /*0ae0*/  FMUL R9, R9, R9 ;  /* 0x0000000909097220 */ /* 0x000fe20000400000 */
[----:B------:R-:W-:-:S03]  /*0af0*/  HADD2.F32 R0, -RZ, R0.H0_H0 ;  /* 0x20000000ff007230 */ /* 0x000fc60000004100 */
[----:B------:R-:W-:Y:S01]  /*0b00*/  FFMA R14, R14, R14, R9 ;  /* 0x0000000e0e0e7223 */ /* 0x000fe20000000009 */
[----:B------:R-:W-:-:S04]  /*0b10*/  FMUL R9, R8, R8 ;  /* 0x0000000808097220 */ /* 0x000fc80000400000 */
[----:B------:R-:W-:Y:S01]  /*0b20*/  FFMA R9, R0, R0, R9 ;  /* 0x0000000000097223 */ /* 0x000fe20000000009 */
[----:B----4-:R-:W-:Y:S02]  /*0b30*/  HADD2.F32 R0, -RZ, R22.H1_H1 ;  /* 0x30000016ff007230 */ /* 0x010fe40000004100 */
[----:B------:R-:W-:Y:S01]  /*0b40*/  FADD R14, R15, R14 ;  /* 0x0000000e0f0e7221 */ /* 0x000fe20000000000 */
[----:B------:R-:W-:Y:S02]  /*0b50*/  HADD2.F32 R8, -RZ, R21.H1_H1 ;  /* 0x30000015ff087230 */ /* 0x000fe40000004100 */
[----:B------:R-:W-:Y:S01]  /*0b60*/  FMUL R15, R0, R0 ;  /* 0x00000000000f7220 */ /* 0x000fe20000400000 */
[----:B-----5:R-:W-:Y:S02]  /*0b70*/  HADD2.F32 R0, -RZ, R23.H1_H1 ;  /* 0x30000017ff007230 */ /* 0x020fe40000004100 */
[----:B------:R-:W-:Y:S01]  /*0b80*/  FMUL R8, R8, R8 ;  /* 0x0000000808087220 */ /* 0x000fe20000400000 */
[----:B------:R-:W-:-:S02]  /*0b90*/  HADD2.F32 R21, -RZ, R21.H0_H0 ;  /* 0x20000015ff157230 */ /* 0x000fc40000004100 */
[----:B------:R-:W-:Y:S02]  /*0ba0*/  HADD2.F32 R23, -RZ, R23.H0_H0 ;  /* 0x20000017ff177230 */ /* 0x000fe40000004100 */
[----:B------:R-:W-:Y:S01]  /*0bb0*/  FMUL R0, R0, R0 ;  /* 0x0000000000007220 */ /* 0x000fe20000400000 */
[----:B------:R-:W-:Y:S02]  /*0bc0*/  HADD2.F32 R22, -RZ, R22.H0_H0 ;  /* 0x20000016ff167230 */ /* 0x000fe40000004100 */
[----:B------:R-:W-:Y:S01]  /*0bd0*/  FADD R9, R14, R9 ;  /* 0x000000090e097221 */ /* 0x000fe20000000000 */
[----:B------:R-:W-:Y:S01]  /*0be0*/  FFMA R8, R21, R21, R8 ;  /* 0x0000001515087223 */ /* 0x000fe20000000008 */
[----:B------:R-:W-:Y:S01]  /*0bf0*/  FFMA R23, R23, R23, R0 ;  /* 0x0000001717177223 */ /* 0x000fe20000000000 */
[----:B------:R-:W-:Y:S02]  /*0c00*/  HADD2.F32 R0, -RZ, R19.H1_H1 ;  /* 0x30000013ff007230 */ /* 0x000fe40000004100 */
[----:B------:R-:W-:Y:S01]  /*0c10*/  FFMA R15, R22, R22, R15 ;  /* 0x00000016160f7223 */ /* 0x000fe2000000000f */
[----:B------:R-:W-:Y:S01]  /*0c20*/  FADD R8, R9, R8 ;  /* 0x0000000809087221 */ /* 0x000fe20000000000 */
[----:B------:R-:W-:-:S02]  /*0c30*/  HADD2.F32 R9, -RZ, R26.H1_H1 ;  /* 0x3000001aff097230 */ /* 0x000fc40000004100 */
[----:B------:R-:W-:Y:S02]  /*0c40*/  HADD2.F32 R19, -RZ, R19.H0_H0 ;  /* 0x20000013ff137230 */ /* 0x000fe40000004100 */
[----:B------:R-:W-:Y:S01]  /*0c50*/  FADD R8, R8, R15 ;  /* 0x0000000f08087221 */ /* 0x000fe20000000000 */
[----:B------:R-:W-:Y:S01]  /*0c60*/  FMUL R0, R0, R0 ;  /* 0x0000000000007220 */ /* 0x000fe20000400000 */
[----:B------:R-:W-:Y:S02]  /*0c70*/  HADD2.F32 R26, -RZ, R26.H0_H0 ;  /* 0x2000001aff1a7230 */ /* 0x000fe40000004100 */
[----:B------:R-:W-:Y:S01]  /*0c80*/  FMUL R9, R9, R9 ;  /* 0x0000000909097220 */ /* 0x000fe20000400000 */
[----:B------:R-:W-:Y:S01]  /*0c90*/  FADD R8, R8, R23 ;  /* 0x0000001708087221 */ /* 0x000fe20000000000 */
[----:B------:R-:W-:Y:S02]  /*0ca0*/  FFMA R19, R19, R19, R0 ;  /* 0x0000001313137223 */ /* 0x000fe40000000000 */
[----:B------:R-:W-:-:S02]  /*0cb0*/  FFMA R9, R26, R26, R9 ;  /* 0x0000001a1a097223 */ /* 0x000fc40000000009 */
[----:B------:R-:W-:-:S04]  /*0cc0*/  FADD R8, R8, R19 ;  /* 0x0000001308087221 */ /* 0x000fc80000000000 */
[----:B------:R-:W-:Y:S01]  /*0cd0*/  FADD R0, R8, R9 ;  /* 0x0000000908007221 */ /* 0x000fe20000000000 */
[----:B------:R-:W-:Y:S06]  /*0ce0*/  @P1 BRA `(.L_x_9) ;  /* 0xfffffff8006c1947 */ /* 0x000fec000383ffff */
.L_x_8:
[----:B------:R-:W-:Y:S05]  /*0cf0*/  BSYNC.RECONVERGENT B1 ;  /* 0x0000000000017941 */ /* 0x000fea0003800200 */
.L_x_7:
[----:B------:R-:W-:Y:S05]  /*0d00*/  @!P0 BRA `(.L_x_6) ;  /* 0x0000000400988947 */ /* 0x000fea0003800000 */
[----:B------:R-:W-:Y:S01]  /*0d10*/  ISETP.GE.U32.AND P0, PT, R25, 0x8, PT ;  /* 0x000000081900780c */ /* 0x000fe20003f06070 */
[----:B------:R-:W-:Y:S01]  /*0d20*/  BSSY.RECONVERGENT B1, `(.L_x_10) ;  /* 0x0000036000017945 */ /* 0x000fe20003800200 */
[----:B------:R-:W-:-:S04]  /*0d30*/  LOP3.LUT R19, R11, 0x7, RZ, 0xc0, !PT ;  /* 0x000000070b137812 */ /* 0x000fc800078ec0ff */
[----:B------:R-:W-:-:S07]  /*0d40*/  ISETP.NE.AND P1, PT, R19, RZ, PT ;  /* 0x000000ff1300720c */ /* 0x000fce0003f25270 */
[----:B------:R-:W-:Y:S06]  /*0d50*/  @!P0 BRA `(.L_x_11) ;  /* 0x0000000000c88947 */ /* 0x000fec0003800000 */
        /* <DEDUP_REMOVED lines=8> */
[----:B------:R0:W5:Y:S01]  /*0de0*/  LDG.E.CONSTANT R14, desc[UR12][R6.64+0xe00] ;  /* 0x000e000c060e7981 */ /* 0x000162000c1e9900 */
[----:B------:R-:W-:Y:S01]  /*0df0*/  IADD3 R13, PT, PT, R13, 0x400, RZ ;  /* 0x000004000d0d7810 */ /* 0x000fe20007ffe0ff */
[----:B--2---:R-:W-:-:S02]  /*0e00*/  HADD2.F32 R16, -RZ, R15.H1_H1 ;  /* 0x3000000fff107230 */ /* 0x004fc40000004100 */
[----:B------:R-:W-:Y:S02]  /*0e10*/  HADD2.F32 R15, -RZ, R15.H0_H0 ;  /* 0x2000000fff0f7230 */ /* 0x000fe40000004100 */
[--C-:B---3--:R-:W-:Y:S02]  /*0e20*/  HADD2.F32 R18, -RZ, R17.reuse.H1_H1 ;  /* 0x30000011ff127230 */ /* 0x108fe40000004100 */
[----:B------:R-:W-:Y:S01]  /*0e30*/  FMUL R16, R16, R16 ;  /* 0x0000001010107220 */ /* 0x000fe20000400000 */
[----:B------:R-:W-:-:S03]  /*0e40*/  HADD2.F32 R17, -RZ, R17.H0_H0 ;  /* 0x20000011ff117230 */ /* 0x000fc60000004100 */
[----:B------:R-:W-:Y:S01]  /*0e50*/  FFMA R15, R15, R15, R16 ;  /* 0x0000000f0f0f7223 */ /* 0x000fe20000000010 */
[--C-:B----4-:R-:W-:Y:S02]  /*0e60*/  HADD2.F32 R16, -RZ, R21.reuse.H1_H1 ;  /* 0x30000015ff107230 */ /* 0x110fe40000004100 */
[----:B------:R-:W-:Y:S01]  /*0e70*/  FMUL R18, R18, R18 ;  /* 0x0000001212127220 */ /* 0x000fe20000400000 */
[----:B------:R-:W-:Y:S02]  /*0e80*/  HADD2.F32 R21, -RZ, R21.H0_H0 ;  /* 0x20000015ff157230 */ /* 0x000fe40000004100 */
[----:B------:R-:W-:Y:S01]  /*0e90*/  FADD R15, R0, R15 ;  /* 0x0000000f000f7221 */ /* 0x000fe20000000000 */
[--C-:B-----5:R-:W-:Y:S02]  /*0ea0*/  HADD2.F32 R0, -RZ, R12.reuse.H1_H1 ;  /* 0x3000000cff007230 */ /* 0x120fe40000004100 */
[----:B------:R-:W-:Y:S01]  /*0eb0*/  FFMA R18, R17, R17, R18 ;  /* 0x0000001111127223 */ /* 0x000fe20000000012 */
[----:B------:R-:W-:Y:S01]  /*0ec0*/  FMUL R16, R16, R16 ;  /* 0x0000001010107220 */ /* 0x000fe20000400000 */
[----:B------:R-:W-:-:S02]  /*0ed0*/  HADD2.F32 R12, -RZ, R12.H0_H0 ;  /* 0x2000000cff0c7230 */ /* 0x000fc40000004100 */
[----:B0-----:R-:W-:Y:S01]  /*0ee0*/  FMUL R7, R0, R0 ;  /* 0x0000000000077220 */ /* 0x001fe20000400000 */
[--C-:B------:R-:W-:Y:S02]  /*0ef0*/  HADD2.F32 R0, -RZ, R10.reuse.H1_H1 ;  /* 0x3000000aff007230 */ /* 0x100fe40000004100 */
[----:B------:R-:W-:Y:S01]  /*0f00*/  FADD R15, R15, R18 ;  /* 0x000000120f0f7221 */ /* 0x000fe20000000000 */
[----:B------:R-:W-:Y:S01]  /*0f10*/  FFMA R16, R21, R21, R16 ;  /* 0x0000001515107223 */ /* 0x000fe20000000010 */
[----:B------:R-:W-:Y:S01]  /*0f20*/  FFMA R12, R12, R12, R7 ;  /* 0x0000000c0c0c7223 */ /* 0x000fe20000000007 */
[----:B------:R-:W-:Y:S02]  /*0f30*/  HADD2.F32 R10, -RZ, R10.H0_H0 ;  /* 0x2000000aff0a7230 */ /* 0x000fe40000004100 */
[----:B------:R-:W-:Y:S01]  /*0f40*/  FMUL R7, R0, R0 ;  /* 0x0000000000077220 */ /* 0x000fe20000400000 */
[--C-:B------:R-:W-:Y:S02]  /*0f50*/  HADD2.F32 R0, -RZ, R9.reuse.H1_H1 ;  /* 0x30000009ff007230 */ /* 0x100fe40000004100 */
[----:B------:R-:W-:Y:S01]  /*0f60*/  FADD R15, R15, R16 ;  /* 0x000000100f0f7221 */ /* 0x000fe20000000000 */
[----:B------:R-:W-:-:S02]  /*0f70*/  HADD2.F32 R9, -RZ, R9.H0_H0 ;  /* 0x20000009ff097230 */ /* 0x000fc40000004100 */
[----:B------:R-:W-:Y:S01]  /*0f80*/  FFMA R7, R10, R10, R7 ;  /* 0x0000000a0a077223 */ /* 0x000fe20000000007 */
[----:B------:R-:W-:Y:S02]  /*0f90*/  HADD2.F32 R6, -RZ, R8.H1_H1 ;  /* 0x30000008ff067230 */ /* 0x000fe40000004100 */
[----:B------:R-:W-:Y:S01]  /*0fa0*/  FADD R12, R15, R12 ;  /* 0x0000000c0f0c7221 */ /* 0x000fe20000000000 */
[----:B------:R-:W-:Y:S01]  /*0fb0*/  FMUL R0, R0, R0 ;  /* 0x0000000000007220 */ /* 0x000fe20000400000 */
[----:B------:R-:W-:Y:S02]  /*0fc0*/  HADD2.F32 R10, -RZ, R14.H1_H1 ;  /* 0x3000000eff0a7230 */ /* 0x000fe40000004100 */
[----:B------:R-:W-:Y:S01]  /*0fd0*/  FADD R7, R12, R7 ;  /* 0x000000070c077221 */ /* 0x000fe20000000000 */
[----:B------:R-:W-:Y:S01]  /*0fe0*/  FFMA R0, R9, R9, R0 ;  /* 0x0000000909007223 */ /* 0x000fe20000000000 */
[----:B------:R-:W-:Y:S02]  /*0ff0*/  HADD2.F32 R8, -RZ, R8.H0_H0 ;  /* 0x20000008ff087230 */ /* 0x000fe40000004100 */
[----:B------:R-:W-:Y:S01]  /*1000*/  FMUL R9, R6, R6 ;  /* 0x0000000606097220 */ /* 0x000fe20000400000 */
[----:B------:R-:W-:-:S02]  /*1010*/  HADD2.F32 R14, -RZ, R14.H0_H0 ;  /* 0x2000000eff0e7230 */ /* 0x000fc40000004100 */
[----:B------:R-:W-:Y:S01]  /*1020*/  FADD R0, R7, R0 ;  /* 0x0000000007007221 */ /* 0x000fe20000000000 */
[----:B------:R-:W-:Y:S01]  /*1030*/  FMUL R7, R10, R10 ;  /* 0x0000000a0a077220 */ /* 0x000fe20000400000 */
[----:B------:R-:W-:-:S03]  /*1040*/  FFMA R9, R8, R8, R9 ;  /* 0x0000000808097223 */ /* 0x000fc60000000009 */
[----:B------:R-:W-:Y:S01]  /*1050*/  FFMA R7, R14, R14, R7 ;  /* 0x0000000e0e077223 */ /* 0x000fe20000000007 */
[----:B------:R-:W-:-:S04]  /*1060*/  FADD R0, R0, R9 ;  /* 0x0000000900007221 */ /* 0x000fc80000000000 */
[----:B------:R-:W-:-:S07]  /*1070*/  FADD R0, R0, R7 ;  /* 0x0000000700007221 */ /* 0x000fce0000000000 */
.L_x_11:
[----:B------:R-:W-:Y:S05]  /*1080*/  BSYNC.RECONVERGENT B1 ;  /* 0x0000000000017941 */ /* 0x000fea0003800200 */
.L_x_10:
        /* <DEDUP_REMOVED lines=10> */
[----:B------:R-:W5:Y:S01]  /*1130*/  LDG.E.CONSTANT R16, desc[UR12][R6.64+0x600] ;  /* 0x0006000c06107981 */ /* 0x000f62000c1e9900 */
        /* <DEDUP_REMOVED lines=21> */
.L_x_13:
[----:B------:R-:W-:Y:S05]  /*1290*/  BSYNC.RECONVERGENT B1 ;  /* 0x0000000000017941 */ /* 0x000fea0003800200 */
.L_x_12:
[----:B------:R-:W-:Y:S05]  /*12a0*/  @!P1 BRA `(.L_x_6) ;  /* 0x0000000000309947 */ /* 0x000fea0003800000 */
[----:B------:R-:W-:-:S07]  /*12b0*/  IADD3 R11, PT, PT, -R11, RZ, RZ ;  /* 0x000000ff0b0b7210 */ /* 0x000fce0007ffe1ff */
.L_x_14:
[----:B------:R-:W-:-:S06]  /*12c0*/  IMAD.WIDE R6, R13, 0x4, R2 ;  /* 0x000000040d067825 */ /* 0x000fcc00078e0202 */
[----:B------:R-:W2:Y:S01]  /*12d0*/  LDG.E.CONSTANT R6, desc[UR12][R6.64] ;  /* 0x0000000c06067981 */ /* 0x000ea2000c1e9900 */
[----:B------:R-:W-:Y:S02]  /*12e0*/  IADD3 R11, PT, PT, R11, 0x1, RZ ;  /* 0x000000010b0b7810 */ /* 0x000fe40007ffe0ff */
[----:B------:R-:W-:Y:S02]  /*12f0*/  IADD3 R13, PT, PT, R13, 0x80, RZ ;  /* 0x000000800d0d7810 */ /* 0x000fe40007ffe0ff */
[----:B------:R-:W-:Y:S01]  /*1300*/  ISETP.NE.AND P0, PT, R11, RZ, PT ;  /* 0x000000ff0b00720c */ /* 0x000fe20003f05270 */
[--C-:B--2---:R-:W-:Y:S02]  /*1310*/  HADD2.F32 R9, -RZ, R6.reuse.H1_H1 ;  /* 0x30000006ff097230 */ /* 0x104fe40000004100 */
[----:B------:R-:W-:-:S03]  /*1320*/  HADD2.F32 R8, -RZ, R6.H0_H0 ;  /* 0x20000006ff087230 */ /* 0x000fc60000004100 */
[----:B------:R-:W-:-:S04]  /*1330*/  FMUL R9, R9, R9 ;  /* 0x0000000909097220 */ /* 0x000fc80000400000 */
[----:B------:R-:W-:-:S04]  /*1340*/  FFMA R9, R8, R8, R9 ;  /* 0x0000000808097223 */ /* 0x000fc80000000009 */
[----:B------:R-:W-:Y:S01]  /*1350*/  FADD R0, R9, R0 ;  /* 0x0000000009007221 */ /* 0x000fe20000000000 */
[----:B------:R-:W-:Y:S06]  /*1360*/  @P0 BRA `(.L_x_14) ;  /* 0xfffffffc00d40947 */ /* 0x000fec000383ffff */
.L_x_6:
[----:B------:R-:W-:Y:S05]  /*1370*/  BSYNC.RECONVERGENT B0 ;  /* 0x0000000000007941 */ /* 0x000fea0003800200 */
.L_x_5:
[----:B------:R-:W-:Y:S01]  /*1380*/  ULOP3.LUT UR9, UR10, 0xfffffffe, URZ, 0xc0, !UPT ;  /* 0xfffffffe0a097892 */ /* 0x000fe2000f8ec0ff */
[----:B------:R-:W-:Y:S05]  /*1390*/  BSSY.RECONVERGENT B0, `(.L_x_15) ;  /* 0x000008b000007945 */ /* 0x000fea0003800200 */
[----:B------:R-:W-:-:S04]  /*13a0*/  IADD3 R21, PT, PT, R20, UR9, RZ ;  /* 0x0000000914157c10 */ /* 0x000fc8000fffe0ff */
[----:B------:R-:W-:-:S13]  /*13b0*/  ISETP.GE.AND P0, PT, R21, UR10, PT ;  /* 0x0000000a15007c0c */ /* 0x000fda000bf06270 */
[----:B------:R-:W-:Y:S05]  /*13c0*/  @P0 BRA `(.L_x_16) ;  /* 0x00000008001c0947 */ /* 0x000fea0003800000 */
[----:B------:R-:W-:Y:S01]  /*13d0*/  HFMA2 R6, -RZ, RZ, 0, 7.62939453125e-06 ;  /* 0x00000080ff067431 */ /* 0x000fe200000001ff */
[----:B------:R-:W-:Y:S01]  /*13e0*/  LOP3.LUT R7, RZ, R20, RZ, 0x33, !PT ;  /* 0x00000014ff077212 */ /* 0x000fe200078e33ff */
[----:B------:R-:W-:Y:S01]  /*13f0*/  BSSY.RECONVERGENT B1, `(.L_x_17) ;  /* 0x0000044000017945 */ /* 0x000fe20003800200 */
[----:B------:R-:W-:Y:S02]  /*1400*/  MOV R11, R21 ;  /* 0x00000015000b7202 */ /* 0x000fe40000000f00 */
        /* <DEDUP_REMOVED lines=8> */
[----:B------:R-:W-:Y:S02]  /*1490*/  LOP3.LUT R13, R10, 0x3fffff0, RZ, 0xc0, !PT ;  /* 0x03fffff00a0d7812 */ /* 0x000fe400078ec0ff */
[----:B------:R-:W-:Y:S02]  /*14a0*/  MOV R11, R21 ;  /* 0x00000015000b7202 */ /* 0x000fe40000000f00 */
[----:B------:R-:W-:Y:S02]  /*14b0*/  IADD3 R13, PT, PT, -R13, RZ, RZ ;  /* 0x000000ff0d0d7210 */ /* 0x000fe40007ffe1ff */
[----:B0-----:R-:W-:-:S04]  /*14c0*/  IADD3 R8, P1, PT, R8, 0x800, RZ ;  /* 0x0000080008087810 */ /* 0x001fc80007f3e0ff */
[----:B------:R-:W-:-:S09]  /*14d0*/  IADD3.X R9, PT, PT, RZ, R9, RZ, P1, !PT ;  /* 0x00000009ff097210 */ /* 0x000fd20000ffe4ff */
.L_x_19:
[----:B------:R-:W-:-:S05]  /*14e0*/  IMAD.WIDE R6, R11, 0x2, R8 ;  /* 0x000000020b067825 */ /* 0x000fca00078e0208 */
[----:B------:R-:W2:Y:S04]  /*14f0*/  LDG.E.U16.CONSTANT R17, desc[UR12][R6.64+-0x800] ;  /* 0xfff8000c06117981 */ /* 0x000ea8000c1e9500 */
[----:B------:R-:W3:Y:S04]  /*1500*/  LDG.E.U16.CONSTANT R22, desc[UR12][R6.64+-0x700] ;  /* 0xfff9000c06167981 */ /* 0x000ee8000c1e9500 */
[----:B------:R-:W4:Y:S04]  /*1510*/  LDG.E.U16.CONSTANT R23, desc[UR12][R6.64+-0x600] ;  /* 0xfffa000c06177981 */ /* 0x000f28000c1e9500 */
[----:B------:R-:W5:Y:S04]  /*1520*/  LDG.E.U16.CONSTANT R18, desc[UR12][R6.64+-0x500] ;  /* 0xfffb000c06127981 */ /* 0x000f68000c1e9500 */
[----:B------:R-:W5:Y:S04]  /*1530*/  LDG.E.U16.CONSTANT R12, desc[UR12][R6.64+-0x400] ;  /* 0xfffc000c060c7981 */ /* 0x000f68000c1e9500 */
[----:B------:R-:W5:Y:S04]  /*1540*/  LDG.E.U16.CONSTANT R15, desc[UR12][R6.64+-0x300] ;  /* 0xfffd000c060f7981 */ /* 0x000f68000c1e9500 */
[----:B------:R-:W5:Y:S04]  /*1550*/  LDG.E.U16.CONSTANT R14, desc[UR12][R6.64+-0x200] ;  /* 0xfffe000c060e7981 */ /* 0x000f68000c1e9500 */
[----:B------:R-:W5:Y:S04]  /*1560*/  LDG.E.U16.CONSTANT R16, desc[UR12][R6.64+-0x100] ;  /* 0xffff000c06107981 */ /* 0x000f68000c1e9500 */
[----:B------:R-:W5:Y:S01]  /*1570*/  LDG.E.U16.CONSTANT R25, desc[UR12][R6.64+0x700] ;  /* 0x0007000c06197981 */ /* 0x000f62000c1e9500 */
[----:B--2---:R-:W-:-:S03]  /*1580*/  HADD2.F32 R19, -RZ, R17.H0_H0 ;  /* 0x20000011ff137230 */ /* 0x004fc60000004100 */
[----:B------:R-:W2:Y:S01]  /*1590*/  LDG.E.U16.CONSTANT R17, desc[UR12][R6.64] ;  /* 0x0000000c06117981 */ /* 0x000ea2000c1e9500 */
[----:B---3--:R-:W-:Y:S02]  /*15a0*/  HADD2.F32 R22, -RZ, R22.H0_H0 ;  /* 0x20000016ff167230 */ /* 0x008fe40000004100 */
[----:B------:R-:W-:Y:S02]  /*15b0*/  FFMA R19, R19, R19, R0 ;  /* 0x0000001313137223 */ /* 0x000fe40000000000 */
[----:B------:R-:W3:Y:S01]  /*15c0*/  LDG.E.U16.CONSTANT R0, desc[UR12][R6.64+0x100] ;  /* 0x0001000c06007981 */ /* 0x000ee2000c1e9500 */
[----:B----4-:R-:W-:Y:S02]  /*15d0*/  HADD2.F32 R23, -RZ, R23.H0_H0 ;  /* 0x20000017ff177230 */ /* 0x010fe40000004100 */
[----:B------:R-:W-:Y:S02]  /*15e0*/  FFMA R22, R22, R22, R19 ;  /* 0x0000001616167223 */ /* 0x000fe40000000013 */
[----:B------:R-:W4:Y:S02]  /*15f0*/  LDG.E.U16.CONSTANT R19, desc[UR12][R6.64+0x200] ;  /* 0x0002000c06137981 */ /* 0x000f24000c1e9500 */
[----:B------:R-:W-:-:S02]  /*1600*/  FFMA R23, R23, R23, R22 ;  /* 0x0000001717177223 */ /* 0x000fc40000000016 */
[----:B------:R-:W4:Y:S01]  /*1610*/  LDG.E.U16.CONSTANT R22, desc[UR12][R6.64+0x300] ;  /* 0x0003000c06167981 */ /* 0x000f22000c1e9500 */
[----:B-----5:R-:W-:-:S03]  /*1620*/  HADD2.F32 R24, -RZ, R18.H0_H0 ;  /* 0x20000012ff187230 */ /* 0x020fc60000004100 */
[----:B------:R-:W5:Y:S02]  /*1630*/  LDG.E.U16.CONSTANT R18, desc[UR12][R6.64+0x400] ;  /* 0x0004000c06127981 */ /* 0x000f64000c1e9500 */
[----:B------:R-:W-:Y:S02]  /*1640*/  FFMA R27, R24, R24, R23 ;  /* 0x00000018181b7223 */ /* 0x000fe40000000017 */
[----:B------:R-:W5:Y:S04]  /*1650*/  LDG.E.U16.CONSTANT R24, desc[UR12][R6.64+0x500] ;  /* 0x0005000c06187981 */ /* 0x000f68000c1e9500 */
[----:B------:R4:W5:Y:S01]  /*1660*/  LDG.E.U16.CONSTANT R23, desc[UR12][R6.64+0x600] ;  /* 0x0006000c06177981 */ /* 0x000962000c1e9500 */
[----:B------:R-:W-:-:S05]  /*1670*/  HADD2.F32 R12, -RZ, R12.H0_H0 ;  /* 0x2000000cff0c7230 */ /* 0x000fca0000004100 */
[----:B------:R-:W-:Y:S01]  /*1680*/  FFMA R27, R12, R12, R27 ;  /* 0x0000000c0c1b7223 */ /* 0x000fe2000000001b */
[----:B------:R-:W-:Y:S02]  /*1690*/  HADD2.F32 R12, -RZ, R15.H0_H0 ;  /* 0x2000000fff0c7230 */ /* 0x000fe40000004100 */
[----:B------:R-:W-:-:S03]  /*16a0*/  HADD2.F32 R14, -RZ, R14.H0_H0 ;  /* 0x2000000eff0e7230 */ /* 0x000fc60000004100 */
[----:B------:R-:W-:Y:S01]  /*16b0*/  FFMA R27, R12, R12, R27 ;  /* 0x0000000c0c1b7223 */ /* 0x000fe2000000001b */
[----:B------:R-:W-:-:S03]  /*16c0*/  HADD2.F32 R16, -RZ, R16.H0_H0 ;  /* 0x20000010ff107230 */ /* 0x000fc60000004100 */
[----:B------:R-:W-:-:S04]  /*16d0*/  FFMA R27, R14, R14, R27 ;  /* 0x0000000e0e1b7223 */ /* 0x000fc8000000001b */
[----:B------:R-:W-:Y:S01]  /*16e0*/  FFMA R27, R16, R16, R27 ;  /* 0x00000010101b7223 */ /* 0x000fe2000000001b */
[----:B------:R-:W-:-:S04]  /*16f0*/  IADD3 R13, PT, PT, R13, 0x10, RZ ;  /* 0x000000100d0d7810 */ /* 0x000fc80007ffe0ff */
[----:B------:R-:W-:Y:S01]  /*1700*/  ISETP.NE.AND P1, PT, R13, RZ, PT ;  /* 0x000000ff0d00720c */ /* 0x000fe20003f25270 */
[----:B------:R-:W-:Y:S01]  /*1710*/  HADD2.F32 R25, -RZ, R25.H0_H0 ;  /* 0x20000019ff197230 */ /* 0x000fe20000004100 */
[----:B------:R-:W-:Y:S01]  /*1720*/  IADD3 R11, PT, PT, R11, 0x800, RZ ;  /* 0x000008000b0b7810 */ /* 0x000fe20007ffe0ff */
[----:B--2---:R-:W-:Y:S02]  /*1730*/  HADD2.F32 R12, -RZ, R17.H0_H0 ;  /* 0x20000011ff0c7230 */ /* 0x004fe40000004100 */
[----:B---3--:R-:W-:-:S03]  /*1740*/  HADD2.F32 R0, -RZ, R0.H0_H0 ;  /* 0x20000000ff007230 */ /* 0x008fc60000004100 */
[----:B------:R-:W-:Y:S01]  /*1750*/  FFMA R27, R12, R12, R27 ;  /* 0x0000000c0c1b7223 */ /* 0x000fe2000000001b */
[----:B----4-:R-:W-:-:S03]  /*1760*/  HADD2.F32 R6, -RZ, R19.H0_H0 ;  /* 0x20000013ff067230 */ /* 0x010fc60000004100 */
[----:B------:R-:W-:Y:S01]  /*1770*/  FFMA R27, R0, R0, R27 ;  /* 0x00000000001b7223 */ /* 0x000fe2000000001b */
[----:B------:R-:W-:-:S03]  /*1780*/  HADD2.F32 R22, -RZ, R22.H0_H0 ;  /* 0x20000016ff167230 */ /* 0x000fc60000004100 */
[----:B------:R-:W-:Y:S01]  /*1790*/  FFMA R27, R6, R6, R27 ;  /* 0x00000006061b7223 */ /* 0x000fe2000000001b */
[----:B-----5:R-:W-:-:S03]  /*17a0*/  HADD2.F32 R18, -RZ, R18.H0_H0 ;  /* 0x20000012ff127230 */ /* 0x020fc60000004100 */
[----:B------:R-:W-:Y:S01]  /*17b0*/  FFMA R27, R22, R22, R27 ;  /* 0x00000016161b7223 */ /* 0x000fe2000000001b */
[----:B------:R-:W-:-:S03]  /*17c0*/  HADD2.F32 R24, -RZ, R24.H0_H0 ;  /* 0x20000018ff187230 */ /* 0x000fc60000004100 */
[----:B------:R-:W-:Y:S01]  /*17d0*/  FFMA R27, R18, R18, R27 ;  /* 0x00000012121b7223 */ /* 0x000fe2000000001b */
[----:B------:R-:W-:-:S03]  /*17e0*/  HADD2.F32 R0, -RZ, R23.H0_H0 ;  /* 0x20000017ff007230 */ /* 0x000fc60000004100 */
[----:B------:R-:W-:-:S04]  /*17f0*/  FFMA R27, R24, R24, R27 ;  /* 0x00000018181b7223 */ /* 0x000fc8000000001b */
[----:B------:R-:W-:-:S04]  /*1800*/  FFMA R0, R0, R0, R27 ;  /* 0x0000000000007223 */ /* 0x000fc8000000001b */
[----:B------:R-:W-:Y:S01]  /*1810*/  FFMA R0, R25, R25, R0 ;  /* 0x0000001919007223 */ /* 0x000fe20000000000 */
[----:B------:R-:W-:Y:S06]  /*1820*/  @P1 BRA `(.L_x_19) ;  /* 0xfffffffc002c1947 */ /* 0x000fec000383ffff */
.L_x_18:
[----:B------:R-:W-:Y:S05]  /*1830*/  BSYNC.RECONVERGENT B1 ;  /* 0x0000000000017941 */ /* 0x000fea0003800200 */
.L_x_17:
[----:B------:R-:W-:Y:S05]  /*1840*/  @!P0 BRA `(.L_x_16) ;  /* 0x0000000000fc8947 */ /* 0x000fea0003800000 */
[----:B------:R-:W-:Y:S01]  /*1850*/  ISETP.GE.U32.AND P0, PT, R26, 0x8, PT ;  /* 0x000000081a00780c */ /* 0x000fe20003f06070 */
[----:B------:R-:W-:Y:S01]  /*1860*/  BSSY.RECONVERGENT B1, `(.L_x_20) ;  /* 0x000001e000017945 */ /* 0x000fe20003800200 */
[----:B------:R-:W-:-:S04]  /*1870*/  LOP3.LUT R19, R10, 0x7, RZ, 0xc0, !PT ;  /* 0x000000070a137812 */ /* 0x000fc800078ec0ff */
[----:B------:R-:W-:-:S07]  /*1880*/  ISETP.NE.AND P1, PT, R19, RZ, PT ;  /* 0x000000ff1300720c */ /* 0x000fce0003f25270 */
[----:B------:R-:W-:Y:S06]  /*1890*/  @!P0 BRA `(.L_x_21) ;  /* 0x0000000000688947 */ /* 0x000fec0003800000 */
        /* <DEDUP_REMOVED lines=8> */
[----:B------:R0:W5:Y:S01]  /*1920*/  LDG.E.U16.CONSTANT R9, desc[UR12][R6.64+0x700] ;  /* 0x0007000c06097981 */ /* 0x000162000c1e9500 */
[----:B------:R-:W-:Y:S01]  /*1930*/  IADD3 R11, PT, PT, R11, 0x400, RZ ;  /* 0x000004000b0b7810 */ /* 0x000fe20007ffe0ff */
[----:B--2---:R-:W-:-:S02]  /*1940*/  HADD2.F32 R13, -RZ, R12.H0_H0 ;  /* 0x2000000cff0d7230 */ /* 0x004fc40000004100 */
[----:B---3--:R-:W-:-:S03]  /*1950*/  HADD2.F32 R15, -RZ, R14.H0_H0 ;  /* 0x2000000eff0f7230 */ /* 0x008fc60000004100 */
[----:B------:R-:W-:Y:S01]  /*1960*/  FFMA R0, R13, R13, R0 ;  /* 0x0000000d0d007223 */ /* 0x000fe20000000000 */
[----:B----4-:R-:W-:-:S03]  /*1970*/  HADD2.F32 R13, -RZ, R16.H0_H0 ;  /* 0x20000010ff0d7230 */ /* 0x010fc60000004100 */
[----:B------:R-:W-:Y:S01]  /*1980*/  FFMA R0, R15, R15, R0 ;  /* 0x0000000f0f007223 */ /* 0x000fe20000000000 */
[----:B-----5:R-:W-:-:S03]  /*1990*/  HADD2.F32 R17, -RZ, R17.H0_H0 ;  /* 0x20000011ff117230 */ /* 0x020fc60000004100 */
[----:B------:R-:W-:Y:S01]  /*19a0*/  FFMA R0, R13, R13, R0 ;  /* 0x0000000d0d007223 */ /* 0x000fe20000000000 */
[----:B------:R-:W-:-:S03]  /*19b0*/  HADD2.F32 R13, -RZ, R18.H0_H0 ;  /* 0x20000012ff0d7230 */ /* 0x000fc60000004100 */
[----:B------:R-:W-:Y:S01]  /*19c0*/  FFMA R0, R17, R17, R0 ;  /* 0x0000001111007223 */ /* 0x000fe20000000000 */
[----:B------:R-:W-:-:S03]  /*19d0*/  HADD2.F32 R15, -RZ, R22.H0_H0 ;  /* 0x20000016ff0f7230 */ /* 0x000fc60000004100 */
[----:B------:R-:W-:Y:S01]  /*19e0*/  FFMA R0, R13, R13, R0 ;  /* 0x0000000d0d007223 */ /* 0x000fe20000000000 */
[----:B0-----:R-:W-:-:S03]  /*19f0*/  HADD2.F32 R7, -RZ, R8.H0_H0 ;  /* 0x20000008ff077230 */ /* 0x001fc60000004100 */
[----:B------:R-:W-:Y:S01]  /*1a00*/  FFMA R0, R15, R15, R0 ;  /* 0x0000000f0f007223 */ /* 0x000fe20000000000 */
[----:B------:R-:W-:-:S03]  /*1a10*/  HADD2.F32 R9, -RZ, R9.H0_H0 ;  /* 0x20000009ff097230 */ /* 0x000fc60000004100 */
[----:B------:R-:W-:-:S04]  /*1a20*/  FFMA R0, R7, R7, R0 ;  /* 0x0000000707007223 */ /* 0x000fc80000000000 */
[----:B------:R-:W-:-:S07]  /*1a30*/  FFMA R0, R9, R9, R0 ;  /* 0x0000000909007223 */ /* 0x000fce0000000000 */
.L_x_21:
[----:B------:R-:W-:Y:S05]  /*1a40*/  BSYNC.RECONVERGENT B1 ;  /* 0x0000000000017941 */ /* 0x000fea0003800200 */
.L_x_20:
        /* <DEDUP_REMOVED lines=10> */
[----:B------:R-:W5:Y:S01]  /*1af0*/  LDG.E.U16.CONSTANT R14, desc[UR12][R6.64+0x300] ;  /* 0x0003000c060e7981 */ /* 0x000f62000c1e9500 */
[----:B------:R-:W-:Y:S01]  /*1b00*/  IADD3 R11, PT, PT, R11, 0x200, RZ ;  /* 0x000002000b0b7810 */ /* 0x000fe20007ffe0ff */
[----:B--2---:R-:W-:-:S02]  /*1b10*/  HADD2.F32 R9, -RZ, R9.H0_H0 ;  /* 0x20000009ff097230 */ /* 0x004fc40000004100 */
[----:B---3--:R-:W-:-:S03]  /*1b20*/  HADD2.F32 R13, -RZ, R10.H0_H0 ;  /* 0x2000000aff0d7230 */ /* 0x008fc60000004100 */
[----:B------:R-:W-:Y:S01]  /*1b30*/  FFMA R0, R9, R9, R0 ;  /* 0x0000000909007223 */ /* 0x000fe20000000000 */
[----:B----4-:R-:W-:-:S03]  /*1b40*/  HADD2.F32 R9, -RZ, R12.H0_H0 ;  /* 0x2000000cff097230 */ /* 0x010fc60000004100 */
[----:B------:R-:W-:Y:S01]  /*1b50*/  FFMA R0, R13, R13, R0 ;  /* 0x0000000d0d007223 */ /* 0x000fe20000000000 */
[----:B-----5:R-:W-:-:S03]  /*1b60*/  HADD2.F32 R13, -RZ, R14.H0_H0 ;  /* 0x2000000eff0d7230 */ /* 0x020fc60000004100 */
[----:B------:R-:W-:-:S04]  /*1b70*/  FFMA R0, R9, R9, R0 ;  /* 0x0000000909007223 */ /* 0x000fc80000000000 */
[----:B------:R-:W-:-:S07]  /*1b80*/  FFMA R0, R13, R13, R0 ;  /* 0x0000000d0d007223 */ /* 0x000fce0000000000 */
.L_x_23:
[----:B------:R-:W-:Y:S05]  /*1b90*/  BSYNC.RECONVERGENT B1 ;  /* 0x0000000000017941 */ /* 0x000fea0003800200 */
.L_x_22:
[----:B------:R-:W-:Y:S05]  /*1ba0*/  @!P1 BRA `(.L_x_16) ;  /* 0x0000000000249947 */ /* 0x000fea0003800000 */
[----:B------:R-:W-:-:S07]  /*1bb0*/  IADD3 R8, PT, PT, -R8, RZ, RZ ;  /* 0x000000ff08087210 */ /* 0x000fce0007ffe1ff */
.L_x_24:
[----:B------:R-:W-:-:S06]  /*1bc0*/  IMAD.WIDE R6, R11, 0x2, R2 ;  /* 0x000000020b067825 */ /* 0x000fcc00078e0202 */
[----:B------:R-:W2:Y:S01]  /*1bd0*/  LDG.E.U16.CONSTANT R6, desc[UR12][R6.64] ;  /* 0x0000000c06067981 */ /* 0x000ea2000c1e9500 */
[----:B------:R-:W-:Y:S02]  /*1be0*/  IADD3 R8, PT, PT, R8, 0x1, RZ ;  /* 0x0000000108087810 */ /* 0x000fe40007ffe0ff */
[----:B------:R-:W-:Y:S02]  /*1bf0*/  IADD3 R11, PT, PT, R11, 0x80, RZ ;  /* 0x000000800b0b7810 */ /* 0x000fe40007ffe0ff */
[----:B------:R-:W-:Y:S01]  /*1c00*/  ISETP.NE.AND P0, PT, R8, RZ, PT ;  /* 0x000000ff0800720c */ /* 0x000fe20003f05270 */
[----:B--2---:R-:W-:-:S05]  /*1c10*/  HADD2.F32 R9, -RZ, R6.H0_H0 ;  /* 0x20000006ff097230 */ /* 0x004fca0000004100 */
[----:B------:R-:W-:-:S07]  /*1c20*/  FFMA R0, R9, R9, R0 ;  /* 0x0000000909007223 */ /* 0x000fce0000000000 */
[----:B------:R-:W-:Y:S05]  /*1c30*/  @P0 BRA `(.L_x_24) ;  /* 0xfffffffc00e00947 */ /* 0x000fea000383ffff */
.L_x_16:
[----:B------:R-:W-:Y:S05]  /*1c40*/  BSYNC.RECONVERGENT B0 ;  /* 0x0000000000007941 */ /* 0x000fea0003800200 */
.L_x_15:
[----:B------:R-:W0:Y:S01]  /*1c50*/  SHFL.DOWN PT, R3, R0, 0x10, 0x1f ;  /* 0x0a001f0000037f89 */ /* 0x000e2200000e0000 */
[C---:B------:R-:W-:Y:S02]  /*1c60*/  LOP3.LUT P0, RZ, R20.reuse, 0x1f, RZ, 0xc0, !PT ;  /* 0x0000001f14ff7812 */ /* 0x040fe4000780c0ff */
[----:B------:R-:W-:-:S11]  /*1c70*/  ISETP.GT.U32.AND P1, PT, R20, 0x3, PT ;  /* 0x000000031400780c */ /* 0x000fd60003f24070 */
[----:B------:R-:W1:Y:S02]  /*1c80*/  @!P0 S2R R11, SR_CgaCtaId ;  /* 0x00000000000b8919 */ /* 0x000e640000008800 */
[----:B------:R-:W-:Y:S01]  /*1c90*/  @!P1 MOV R8, 0x400 ;  /* 0x0000040000089802 */ /* 0x000fe20000000f00 */
[----:B------:R-:W2:Y:S01]  /*1ca0*/  @!P1 S2R R13, SR_CgaCtaId ;  /* 0x00000000000d9919 */ /* 0x000ea20000008800 */
[----:B0-----:R-:W-:Y:S01]  /*1cb0*/  FADD R3, R3, R0 ;  /* 0x0000000003037221 */ /* 0x001fe20000000000 */
[----:B------:R-:W-:-:S04]  /*1cc0*/  @!P0 MOV R0, 0x400 ;  /* 0x0000040000008802 */ /* 0x000fc80000000f00 */
[----:B------:R-:W0:Y:S01]  /*1cd0*/  SHFL.DOWN PT, R2, R3, 0x8, 0x1f ;  /* 0x09001f0003027f89 */ /* 0x000e2200000e0000 */
[----:B--2---:R-:W-:Y:S01]  /*1ce0*/  @!P1 LEA R13, R13, R8, 0x18 ;  /* 0x000000080d0d9211 */ /* 0x004fe200078ec0ff */
[----:B0-----:R-:W-:Y:S01]  /*1cf0*/  FADD R2, R3, R2 ;  /* 0x0000000203027221 */ /* 0x001fe20000000000 */
[----:B-1----:R-:W-:Y:S01]  /*1d00*/  @!P0 LEA R3, R11, R0, 0x18 ;  /* 0x000000000b038211 */ /* 0x002fe200078ec0ff */
[----:B------:R-:W-:-:S03]  /*1d10*/  HFMA2 R0, -RZ, RZ, 0, 0 ;  /* 0x00000000ff007431 */ /* 0x000fc600000001ff */
[----:B------:R-:W0:Y:S01]  /*1d20*/  SHFL.DOWN PT, R7, R2, 0x4, 0x1f ;  /* 0x08801f0002077f89 */ /* 0x000e2200000e0000 */
[----:B------:R-:W-:Y:S01]  /*1d30*/  @!P0 LEA.HI R3, R20, R3, RZ, 0x1d ;  /* 0x0000000314038211 */ /* 0x000fe200078fe8ff */
[----:B0-----:R-:W-:Y:S01]  /*1d40*/  FADD R7, R2, R7 ;  /* 0x0000000702077221 */ /* 0x001fe20000000000 */
[----:B------:R-:W-:-:S04]  /*1d50*/  @!P1 LEA R2, R20, R13, 0x2 ;  /* 0x0000000d14029211 */ /* 0x000fc800078e10ff */
[----:B------:R-:W0:Y:S02]  /*1d60*/  SHFL.DOWN PT, R6, R7, 0x2, 0x1f ;  /* 0x08401f0007067f89 */ /* 0x000e2400000e0000 */
[----:B0-----:R-:W-:-:S05]  /*1d70*/  FADD R6, R7, R6 ;  /* 0x0000000607067221 */ /* 0x001fca0000000000 */
[----:B------:R-:W0:Y:S02]  /*1d80*/  SHFL.DOWN PT, R9, R6, 0x1, 0x1f ;  /* 0x08201f0006097f89 */ /* 0x000e2400000e0000 */
[----:B0-----:R-:W-:-:S05]  /*1d90*/  FADD R8, R6, R9 ;  /* 0x0000000906087221 */ /* 0x001fca0000000000 */
[----:B------:R0:W-:Y:S01]  /*1da0*/  @!P0 STS [R3], R8 ;  /* 0x0000000803008388 */ /* 0x0001e20000000800 */
[----:B------:R-:W-:Y:S01]  /*1db0*/  BAR.SYNC.DEFER_BLOCKING 0x0 ;  /* 0x0000000000007b1d */ /* 0x000fe20000010000 */
[----:B------:R-:W-:-:S05]  /*1dc0*/  ISETP.GT.U32.AND P0, PT, R20, 0x1f, PT ;  /* 0x0000001f1400780c */ /* 0x000fca0003f04070 */
[----:B------:R0:W1:Y:S08]  /*1dd0*/  @!P1 LDS R0, [R2] ;  /* 0x0000000002009984 */ /* 0x0000700000000800 */
[----:B0-----:R-:W-:Y:S05]  /*1de0*/  @P0 BRA `(.L_x_25) ;  /* 0x0000000000440947 */ /* 0x001fea0003800000 */
[----:B------:R-:W-:-:S03]  /*1df0*/  UMOV UR4, 0xffffffff ;  /* 0xffffffff00047882 */ /* 0x000fc60000000000 */
[----:B------:R-:W-:Y:S05]  /*1e00*/  BRA.DIV UR4, `(.L_x_26) ;  /* 0x0000001a04087947 */ /* 0x000fea000b800000 */
[----:B-1----:R-:W0:Y:S02]  /*1e10*/  SHFL.DOWN PT, R3, R0, 0x10, 0x1f ;  /* 0x0a001f0000037f89 */ /* 0x002e2400000e0000 */
[----:B0-----:R-:W-:-:S05]  /*1e20*/  FADD R3, R3, R0 ;  /* 0x0000000003037221 */ /* 0x001fca0000000000 */
[----:B------:R-:W0:Y:S02]  /*1e30*/  SHFL.DOWN PT, R2, R3, 0x8, 0x1f ;  /* 0x09001f0003027f89 */ /* 0x000e2400000e0000 */
[----:B0-----:R-:W-:-:S05]  /*1e40*/  FADD R2, R3, R2 ;  /* 0x0000000203027221 */ /* 0x001fca0000000000 */
[----:B------:R-:W0:Y:S02]  /*1e50*/  SHFL.DOWN PT, R7, R2, 0x4, 0x1f ;  /* 0x08801f0002077f89 */ /* 0x000e2400000e0000 */
[----:B0-----:R-:W-:-:S05]  /*1e60*/  FADD R7, R2, R7 ;  /* 0x0000000702077221 */ /* 0x001fca0000000000 */
[----:B------:R-:W0:Y:S02]  /*1e70*/  SHFL.DOWN PT, R6, R7, 0x2, 0x1f ;  /* 0x08401f0007067f89 */ /* 0x000e2400000e0000 */
[----:B0-----:R-:W-:-:S05]  /*1e80*/  FADD R6, R7, R6 ;  /* 0x0000000607067221 */ /* 0x001fca0000000000 */
[----:B------:R0:W1:Y:S02]  /*1e90*/  SHFL.DOWN PT, R9, R6, 0x1, 0x1f ;  /* 0x08201f0006097f89 */ /* 0x00006400000e0000 */
.L_x_48:
[----:B------:R-:W-:Y:S01]  /*1ea0*/  ISETP.NE.AND P0, PT, R20, RZ, PT ;  /* 0x000000ff1400720c */ /* 0x000fe20003f05270 */
[----:B-1----:R-:W-:-:S12]  /*1eb0*/  FADD R9, R6, R9 ;  /* 0x0000000906097221 */ /* 0x002fd80000000000 */
[----:B------:R-:W1:Y:S01]  /*1ec0*/  @!P0 S2R R3, SR_CgaCtaId ;  /* 0x0000000000038919 */ /* 0x000e620000008800 */
[----:B------:R-:W-:-:S04]  /*1ed0*/  @!P0 MOV R0, 0x400 ;  /* 0x0000040000008802 */ /* 0x000fc80000000f00 */
[----:B-1----:R-:W-:-:S05]  /*1ee0*/  @!P0 LEA R0, R3, R0, 0x18 ;  /* 0x0000000003008211 */ /* 0x002fca00078ec0ff */
[----:B------:R2:W-:Y:S02]  /*1ef0*/  @!P0 STS [R0], R9 ;  /* 0x0000000900008388 */ /* 0x0005e40000000800 */
.L_x_25:
[----:B------:R-:W-:Y:S05]  /*1f00*/  WARPSYNC.ALL ;  /* 0x0000000000007948 */ /* 0x000fea0003800000 */
[----:B------:R-:W3:Y:S08]  /*1f10*/  S2UR UR5, SR_CgaCtaId ;  /* 0x00000000000579c3 */ /* 0x000ef00000008800 */
[----:B------:R-:W-:Y:S01]  /*1f20*/  BAR.SYNC.DEFER_BLOCKING 0x0 ;  /* 0x0000000000007b1d */ /* 0x000fe20000010000 */
[----:B------:R-:W-:-:S05]  /*1f30*/  I2FP.F32.S32 R3, UR10 ;  /* 0x0000000a00037c45 */ /* 0x000fca0008201400 */
[----:B------:R-:W-:Y:S01]  /*1f40*/  UMOV UR4, 0x400 ;  /* 0x0000040000047882 */ /* 0x000fe20000000000 */
[----:B------:R-:W4:Y:S01]  /*1f50*/  MUFU.RCP R2, R3 ;  /* 0x0000000300027308 */ /* 0x000f220000001000 */
[----:B---3--:R-:W-:Y:S01]  /*1f60*/  ULEA UR4, UR5, UR4, 0x18 ;  /* 0x0000000405047291 */ /* 0x008fe2000f8ec0ff */
[----:B----4-:R-:W-:-:S04]  /*1f70*/  FFMA R7, -R3, R2, 1 ;  /* 0x3f80000003077423 */ /* 0x010fc80000000102 */
[----:B------:R-:W-:-:S04]  /*1f80*/  FFMA R7, R2, R7, R2 ;  /* 0x0000000702077223 */ /* 0x000fc80000000002 */
[----:B-12---:R-:W1:Y:S02]  /*1f90*/  LDS R0, [UR4] ;  /* 0x00000004ff007984 */ /* 0x006e640008000800 */
[----:B-1----:R-:W1:Y:S01]  /*1fa0*/  FCHK P0, R0, R3 ;  /* 0x0000000300007302 */ /* 0x002e620000000000 */
[----:B------:R-:W-:-:S04]  /*1fb0*/  FFMA R2, R0, R7, RZ ;  /* 0x0000000700027223 */ /* 0x000fc800000000ff */
[----:B0-----:R-:W-:-:S04]  /*1fc0*/  FFMA R6, -R3, R2, R0 ;  /* 0x0000000203067223 */ /* 0x001fc80000000100 */
[----:B------:R-:W-:Y:S01]  /*1fd0*/  FFMA R2, R7, R6, R2 ;  /* 0x0000000607027223 */ /* 0x000fe20000000002 */
[----:B-1----:R-:W-:Y:S06]  /*1fe0*/  @!P0 BRA `(.L_x_27) ;  /* 0x00000000000c8947 */ /* 0x002fec0003800000 */
[----:B------:R-:W-:-:S07]  /*1ff0*/  MOV R2, 0x2010 ;  /* 0x0000201000027802 */ /* 0x000fce0000000f00 */
[----:B------:R-:W-:Y:S05]  /*2000*/  CALL.REL.NOINC `($__internal_0_$__cuda_sm3x_div_rn_noftz_f32_slowpath) ;  /* 0x0000001800147944 */ /* 0x000fea0003c00000 */
[----:B------:R-:W-:-:S07]  /*2010*/  MOV R2, R0 ;  /* 0x0000000000027202 */ /* 0x000fce0000000f00 */
.L_x_27:
[----:B------:R-:W0:Y:S01]  /*2020*/  LDCU UR4, c[0x0][0x39c] ;  /* 0x00007380ff0477ac */ /* 0x000e220008000800 */
[----:B------:R-:W-:Y:S01]  /*2030*/  BSSY.RECONVERGENT B0, `(.L_x_28) ;  /* 0x00000a5000007945 */ /* 0x000fe20003800200 */
[----:B0-----:R-:W-:-:S05]  /*2040*/  FADD R2, R2, UR4 ;  /* 0x0000000402027e21 */ /* 0x001fca0008000000 */
[----:B------:R-:W-:-:S13]  /*2050*/  FSETP.GEU.AND P0, PT, |R2|, 1.175494350822287508e-38, PT ;  /* 0x008000000200780b */ /* 0x000fda0003f0e200 */
[----:B------:R-:W-:-:S06]  /*2060*/  @!P0 FMUL R2, R2, 16777216 ;  /* 0x4b80000002028820 */ /* 0x000fcc0000400000 */
[----:B------:R-:W0:Y:S02]  /*2070*/  MUFU.RSQ R2, R2 ;  /* 0x0000000200027308 */ /* 0x000e240000001400 */
[----:B0-----:R-:W-:-:S13]  /*2080*/  R2UR UR10, R2 ;  /* 0x00000000020a72ca */ /* 0x001fda00000e0000 */
[----:B------:R-:W-:-:S05]  /*2090*/  MOV R0, UR10 ;  /* 0x0000000a00007c02 */ /* 0x000fca0008000f00 */
[----:B------:R-:W-:-:S05]  /*20a0*/  @!P0 FMUL R0, R0, 4096 ;  /* 0x4580000000008820 */ /* 0x000fca0000400000 */
[----:B------:R-:W-:Y:S01]  /*20b0*/  @!P0 R2UR UR10, R0 ;  /* 0x00000000000a82ca */ /* 0x000fe200000e0000 */
[----:B------:R-:W-:-:S14]  /*20c0*/  @P2 BRA `(.L_x_29) ;  /* 0x00000008006c2947 */ /* 0x000fdc0003800000 */
[----:B------:R-:W-:Y:S01]  /*20d0*/  LOP3.LUT R0, RZ, R20, RZ, 0x33, !PT ;  /* 0x00000014ff007212 */ /* 0x000fe200078e33ff */
[----:B------:R-:W-:Y:S03]  /*20e0*/  BSSY.RECONVERGENT B1, `(.L_x_30) ;  /* 0x0000032000017945 */ /* 0x000fe60003800200 */
[----:B------:R-:W-:-:S04]  /*20f0*/  IADD3 R0, PT, PT, R0, UR6, RZ ;  /* 0x0000000600007c10 */ /* 0x000fc8000fffe0ff */
[C---:B------:R-:W-:Y:S02]  /*2100*/  LOP3.LUT P0, RZ, R0.reuse, 0x80, RZ, 0xc0, !PT ;  /* 0x0000008000ff7812 */ /* 0x040fe4000780c0ff */
[----:B------:R-:W-:Y:S02]  /*2110*/  ISETP.GE.U32.AND P1, PT, R0, 0x80, PT ;  /* 0x000000800000780c */ /* 0x000fe40003f26070 */
[----:B------:R-:W-:-:S09]  /*2120*/  MOV R0, R20 ;  /* 0x0000001400007202 */ /* 0x000fd20000000f00 */
[----:B------:R-:W-:Y:S05]  /*2130*/  @P0 BRA `(.L_x_31) ;  /* 0x0000000000b00947 */ /* 0x000fea0003800000 */
[----:B------:R-:W0:Y:S01]  /*2140*/  LDC.64 R8, c[0x0][0x388] ;  /* 0x0000e200ff087b82 */ /* 0x000e220000000a00 */
[----:B------:R-:W2:Y:S07]  /*2150*/  LDG.E.128.CONSTANT R4, desc[UR12][R4.64] ;  /* 0x0000000c04047981 */ /* 0x000eae000c1e9d00 */
[----:B------:R-:W1:Y:S01]  /*2160*/  LDC.64 R2, c[0x0][0x390] ;  /* 0x0000e400ff027b82 */ /* 0x000e620000000a00 */
[----:B0-----:R-:W-:-:S06]  /*2170*/  IMAD.WIDE.U32 R8, R20, 0x10, R8 ;  /* 0x0000001014087825 */ /* 0x001fcc00078e0008 */
[----:B------:R-:W3:Y:S01]  /*2180*/  LDG.E.128.CONSTANT R8, desc[UR12][R8.64] ;  /* 0x0000000c08087981 */ /* 0x000ee2000c1e9d00 */
[----:B-1----:R-:W-:-:S04]  /*2190*/  IMAD.WIDE.U32 R2, R20, 0x10, R2 ;  /* 0x0000001014027825 */ /* 0x002fc800078e0002 */
[----:B--2---:R-:W-:Y:S02]  /*21a0*/  HADD2.F32 R16, -RZ, R4.H0_H0 ;  /* 0x20000004ff107230 */ /* 0x004fe40000004100 */
[--C-:B------:R-:W-:Y:S02]  /*21b0*/  HADD2.F32 R18, -RZ, R5.reuse.H0_H0 ;  /* 0x20000005ff127230 */ /* 0x100fe40000004100 */
[----:B------:R-:W-:Y:S02]  /*21c0*/  HADD2.F32 R19, -RZ, R5.H1_H1 ;  /* 0x30000005ff137230 */ /* 0x000fe40000004100 */
[--C-:B------:R-:W-:Y:S02]  /*21d0*/  HADD2.F32 R0, -RZ, R6.reuse.H0_H0 ;  /* 0x20000006ff007230 */ /* 0x100fe40000004100 */
[----:B------:R-:W-:Y:S02]  /*21e0*/  HADD2.F32 R12, -RZ, R6.H1_H1 ;  /* 0x30000006ff0c7230 */ /* 0x000fe40000004100 */
[----:B------:R-:W-:-:S02]  /*21f0*/  HADD2.F32 R6, -RZ, R7.H0_H0 ;  /* 0x20000007ff067230 */ /* 0x000fc40000004100 */
[----:B------:R-:W-:Y:S01]  /*2200*/  FMUL R0, R0, UR10 ;  /* 0x0000000a00007c20 */ /* 0x000fe20008400000 */
[----:B------:R-:W-:Y:S02]  /*2210*/  HADD2.F32 R17, -RZ, R4.H1_H1 ;  /* 0x30000004ff117230 */ /* 0x000fe40000004100 */
[----:B------:R-:W-:-:S03]  /*2220*/  HADD2.F32 R7, -RZ, R7.H1_H1 ;  /* 0x30000007ff077230 */ /* 0x000fc60000004100 */
[----:B------:R-:W-:Y:S01]  /*2230*/  FMUL R17, R17, UR10 ;  /* 0x0000000a11117c20 */ /* 0x000fe20008400000 */
[--C-:B---3--:R-:W-:Y:S02]  /*2240*/  HADD2.F32 R13, -RZ, R8.reuse.H0_H0 ;  /* 0x20000008ff0d7230 */ /* 0x108fe40000004100 */
[----:B------:R-:W-:Y:S02]  /*2250*/  HADD2.F32 R14, -RZ, R8.H1_H1 ;  /* 0x30000008ff0e7230 */ /* 0x000fe40000004100 */
[----:B------:R-:W-:Y:S01]  /*2260*/  FMUL R8, R16, UR10 ;  /* 0x0000000a10087c20 */ /* 0x000fe20008400000 */
[--C-:B------:R-:W-:Y:S02]  /*2270*/  HADD2.F32 R15, -RZ, R9.reuse.H0_H0 ;  /* 0x20000009ff0f7230 */ /* 0x100fe40000004100 */
[----:B------:R-:W-:Y:S01]  /*2280*/  FMUL R16, R18, UR10 ;  /* 0x0000000a12107c20 */ /* 0x000fe20008400000 */
[----:B------:R-:W-:Y:S02]  /*2290*/  HADD2.F32 R9, -RZ, R9.H1_H1 ;  /* 0x30000009ff097230 */ /* 0x000fe40000004100 */
[----:B------:R-:W-:Y:S01]  /*22a0*/  FMUL R18, R19, UR10 ;  /* 0x0000000a13127c20 */ /* 0x000fe20008400000 */
[----:B------:R-:W-:-:S02]  /*22b0*/  HADD2.F32 R5, -RZ, R10.H0_H0 ;  /* 0x2000000aff057230 */ /* 0x000fc40000004100 */
[----:B------:R-:W-:Y:S01]  /*22c0*/  FMUL R8, R13, R8 ;  /* 0x000000080d087220 */ /* 0x000fe20000400000 */
[----:B------:R-:W-:Y:S02]  /*22d0*/  HADD2.F32 R10, -RZ, R10.H1_H1 ;  /* 0x3000000aff0a7230 */ /* 0x000fe40000004100 */
[----:B------:R-:W-:Y:S01]  /*22e0*/  FMUL R18, R9, R18 ;  /* 0x0000001209127220 */ /* 0x000fe20000400000 */
[--C-:B------:R-:W-:Y:S02]  /*22f0*/  HADD2.F32 R4, -RZ, R11.reuse.H0_H0 ;  /* 0x2000000bff047230 */ /* 0x100fe40000004100 */
[----:B------:R-:W-:Y:S01]  /*2300*/  FMUL R9, R12, UR10 ;  /* 0x0000000a0c097c20 */ /* 0x000fe20008400000 */
[----:B------:R-:W-:Y:S02]  /*2310*/  HADD2.F32 R11, -RZ, R11.H1_H1 ;  /* 0x3000000bff0b7230 */ /* 0x000fe40000004100 */
[----:B------:R-:W-:Y:S01]  /*2320*/  FMUL R13, R6, UR10 ;  /* 0x0000000a060d7c20 */ /* 0x000fe20008400000 */
[----:B------:R-:W-:Y:S01]  /*2330*/  FMUL R6, R7, UR10 ;  /* 0x0000000a07067c20 */ /* 0x000fe20008400000 */
[----:B------:R-:W-:Y:S01]  /*2340*/  FMUL R9, R10, R9 ;  /* 0x000000090a097220 */ /* 0x000fe20000400000 */
[----:B------:R-:W-:Y:S01]  /*2350*/  FMUL R17, R14, R17 ;  /* 0x000000110e117220 */ /* 0x000fe20000400000 */
[----:B------:R-:W-:Y:S01]  /*2360*/  FMUL R15, R15, R16 ;  /* 0x000000100f0f7220 */ /* 0x000fe20000400000 */
[----:B------:R-:W-:Y:S01]  /*2370*/  FMUL R0, R5, R0 ;  /* 0x0000000005007220 */ /* 0x000fe20000400000 */
[----:B------:R-:W-:Y:S01]  /*2380*/  FMUL R7, R4, R13 ;  /* 0x0000000d04077220 */ /* 0x000fe20000400000 */
[----:B------:R-:W-:Y:S01]  /*2390*/  FMUL R10, R11, R6 ;  /* 0x000000060b0a7220 */ /* 0x000fe20000400000 */
[----:B------:R-:W-:-:S02]  /*23a0*/  F2FP.F16.F32.PACK_AB R4, R17, R8 ;  /* 0x000000081104723e */ /* 0x000fc400000000ff */
[----:B------:R-:W-:Y:S02]  /*23b0*/  F2FP.F16.F32.PACK_AB R5, R18, R15 ;  /* 0x0000000f1205723e */ /* 0x000fe400000000ff */
[----:B------:R-:W-:Y:S02]  /*23c0*/  F2FP.F16.F32.PACK_AB R6, R9, R0 ;  /* 0x000000000906723e */ /* 0x000fe400000000ff */
[----:B------:R-:W-:Y:S02]  /*23d0*/  F2FP.F16.F32.PACK_AB R7, R10, R7 ;  /* 0x000000070a07723e */ /* 0x000fe400000000ff */
[----:B------:R-:W-:-:S03]  /*23e0*/  IADD3 R0, PT, PT, R20, 0x80, RZ ;  /* 0x0000008014007810 */ /* 0x000fc60007ffe0ff */
[----:B------:R0:W-:Y:S04]  /*23f0*/  STG.E.128 desc[UR12][R2.64], R4 ;  /* 0x0000000402007986 */ /* 0x0001e8000c101d0c */
.L_x_31:
[----:B------:R-:W-:Y:S05]  /*2400*/  BSYNC.RECONVERGENT B1 ;  /* 0x0000000000017941 */ /* 0x000fea0003800200 */
.L_x_30:
[----:B------:R-:W-:Y:S05]  /*2410*/  @!P1 BRA `(.L_x_29) ;  /* 0x0000000400989947 */ /* 0x000fea0003800000 */
[----:B0-----:R-:W0:Y:S01]  /*2420*/  LDC.64 R4, c[0x0][0x388] ;  /* 0x0000e200ff047b82 */ /* 0x001e220000000a00 */
[----:B------:R-:W1:Y:S01]  /*2430*/  LDCU.64 UR14, c[0x0][0x380] ;  /* 0x00007000ff0e77ac */ /* 0x000e620008000a00 */
[----:B------:R-:W-:Y:S01]  /*2440*/  HFMA2 R2, -RZ, RZ, 0, 0.0001220703125 ;  /* 0x00000800ff027431 */ /* 0x000fe200000001ff */
[----:B------:R-:W-:Y:S01]  /*2450*/  MOV R3, 0x0 ;  /* 0x0000000000037802 */ /* 0x000fe20000000f00 */
[----:B------:R-:W2:Y:S03]  /*2460*/  LDCU.64 UR4, c[0x0][0x390] ;  /* 0x00007200ff0477ac */ /* 0x000ea60008000a00 */
[----:B------:R-:W-:-:S03]  /*2470*/  IMAD.WIDE.U32 R2, R0, 0x10, R2 ;  /* 0x0000001000027825 */ /* 0x000fc600078e0002 */
[C---:B-1----:R-:W-:Y:S02]  /*2480*/  IADD3 R24, P0, PT, R2.reuse, UR14, RZ ;  /* 0x0000000e02187c10 */ /* 0x042fe4000ff1e0ff */
[----:B--2---:R-:W-:Y:S01]  /*2490*/  IADD3 R2, P1, PT, R2, UR4, RZ ;  /* 0x0000000402027c10 */ /* 0x004fe2000ff3e0ff */
[----:B0-----:R-:W-:Y:S01]  /*24a0*/  IMAD.WIDE.U32 R4, R0, 0x10, R4 ;  /* 0x0000001000047825 */ /* 0x001fe200078e0004 */
[C---:B------:R-:W-:Y:S02]  /*24b0*/  IADD3.X R25, PT, PT, R3.reuse, UR15, RZ, P0, !PT ;  /* 0x0000000f03197c10 */ /* 0x040fe400087fe4ff */
[----:B------:R-:W-:Y:S02]  /*24c0*/  IADD3.X R3, PT, PT, R3, UR5, RZ, P1, !PT ;  /* 0x0000000503037c10 */ /* 0x000fe40008ffe4ff */
[----:B------:R-:W-:Y:S02]  /*24d0*/  MOV R22, R4 ;  /* 0x0000000400167202 */ /* 0x000fe40000000f00 */
[----:B------:R-:W-:-:S07]  /*24e0*/  MOV R23, R5 ;  /* 0x0000000500177202 */ /* 0x000fce0000000f00 */
.L_x_32:
[----:B-1----:R-:W2:Y:S04]  /*24f0*/  LDG.E.128.CONSTANT R4, desc[UR12][R24.64+-0x800] ;  /* 0xfff8000c18047981 */ /* 0x002ea8000c1e9d00 */
[----:B------:R-:W3:Y:S04]  /*2500*/  LDG.E.128.CONSTANT R8, desc[UR12][R22.64] ;  /* 0x0000000c16087981 */ /* 0x000ee8000c1e9d00 */
[----:B------:R0:W4:Y:S04]  /*2510*/  LDG.E.128.CONSTANT R12, desc[UR12][R24.64] ;  /* 0x0000000c180c7981 */ /* 0x000128000c1e9d00 */
[----:B------:R1:W5:Y:S01]  /*2520*/  LDG.E.128.CONSTANT R16, desc[UR12][R22.64+0x800] ;  /* 0x0008000c16107981 */ /* 0x000362000c1e9d00 */
[----:B------:R-:W-:-:S04]  /*2530*/  IADD3 R0, PT, PT, R0, 0x100, RZ ;  /* 0x0000010000007810 */ /* 0x000fc80007ffe0ff */
[----:B------:R-:W-:Y:S02]  /*2540*/  ISETP.GE.AND P0, PT, R0, UR6, PT ;  /* 0x0000000600007c0c */ /* 0x000fe4000bf06270 */
[----:B0-----:R-:W-:Y:S02]  /*2550*/  IADD3 R24, P1, PT, R24, 0x1000, RZ ;  /* 0x0000100018187810 */ /* 0x001fe40007f3e0ff */
[----:B-1----:R-:W-:Y:S02]  /*2560*/  IADD3 R22, P3, PT, R22, 0x1000, RZ ;  /* 0x0000100016167810 */ /* 0x002fe40007f7e0ff */
[----:B------:R-:W-:Y:S02]  /*2570*/  IADD3.X R25, PT, PT, RZ, R25, RZ, P1, !PT ;  /* 0x00000019ff197210 */ /* 0x000fe40000ffe4ff */
[----:B------:R-:W-:Y:S01]  /*2580*/  IADD3.X R23, PT, PT, RZ, R23, RZ, P3, !PT ;  /* 0x00000017ff177210 */ /* 0x000fe20001ffe4ff */
[--C-:B--2---:R-:W-:Y:S02]  /*2590*/  HADD2.F32 R26, -RZ, R4.reuse.H0_H0 ;  /* 0x20000004ff1a7230 */ /* 0x104fe40000004100 */
[----:B------:R-:W-:-:S03]  /*25a0*/  HADD2.F32 R4, -RZ, R4.H1_H1 ;  /* 0x30000004ff047230 */ /* 0x000fc60000004100 */
[----:B------:R-:W-:Y:S01]  /*25b0*/  FMUL R27, R26, UR10 ;  /* 0x0000000a1a1b7c20 */ /* 0x000fe20008400000 */
[----:B---3--:R-:W-:Y:S02]  /*25c0*/  HADD2.F32 R26, -RZ, R8.H0_H0 ;  /* 0x20000008ff1a7230 */ /* 0x008fe40000004100 */
[----:B------:R-:W-:-:S03]  /*25d0*/  FMUL R4, R4, UR10 ;  /* 0x0000000a04047c20 */ /* 0x000fc60008400000 */
[----:B------:R-:W-:Y:S01]  /*25e0*/  FMUL R26, R26, R27 ;  /* 0x0000001b1a1a7220 */ /* 0x000fe20000400000 */
[----:B------:R-:W-:Y:S02]  /*25f0*/  HADD2.F32 R27, -RZ, R8.H1_H1 ;  /* 0x30000008ff1b7230 */ /* 0x000fe40000004100 */
[--C-:B------:R-:W-:Y:S02]  /*2600*/  HADD2.F32 R8, -RZ, R9.reuse.H0_H0 ;  /* 0x20000009ff087230 */ /* 0x100fe40000004100 */
[----:B------:R-:W-:Y:S02]  /*2610*/  HADD2.F32 R9, -RZ, R9.H1_H1 ;  /* 0x30000009ff097230 */ /* 0x000fe40000004100 */
[----:B------:R-:W-:Y:S01]  /*2620*/  FMUL R27, R27, R4 ;  /* 0x000000041b1b7220 */ /* 0x000fe20000400000 */
[--C-:B------:R-:W-:Y:S02]  /*2630*/  HADD2.F32 R4, -RZ, R5.reuse.H0_H0 ;  /* 0x20000005ff047230 */ /* 0x100fe40000004100 */
[----:B------:R-:W-:-:S03]  /*2640*/  HADD2.F32 R5, -RZ, R5.H1_H1 ;  /* 0x30000005ff057230 */ /* 0x000fc60000004100 */
[----:B------:R-:W-:Y:S02]  /*2650*/  FMUL R29, R4, UR10 ;  /* 0x0000000a041d7c20 */ /* 0x000fe40008400000 */
[----:B------:R-:W-:Y:S02]  /*2660*/  FMUL R4, R5, UR10 ;  /* 0x0000000a05047c20 */ /* 0x000fe40008400000 */
[----:B------:R-:W-:Y:S02]  /*2670*/  FMUL R8, R8, R29 ;  /* 0x0000001d08087220 */ /* 0x000fe40000400000 */
[----:B------:R-:W-:Y:S01]  /*2680*/  FMUL R5, R9, R4 ;  /* 0x0000000409057220 */ /* 0x000fe20000400000 */
[----:B------:R-:W-:Y:S02]  /*2690*/  HADD2.F32 R4, -RZ, R6.H0_H0 ;  /* 0x20000006ff047230 */ /* 0x000fe40000004100 */
[----:B------:R-:W-:Y:S02]  /*26a0*/  HADD2.F32 R9, -RZ, R10.H0_H0 ;  /* 0x2000000aff097230 */ /* 0x000fe40000004100 */
[----:B------:R-:W-:-:S02]  /*26b0*/  HADD2.F32 R6, -RZ, R6.H1_H1 ;  /* 0x30000006ff067230 */ /* 0x000fc40000004100 */
[----:B------:R-:W-:Y:S01]  /*26c0*/  FMUL R4, R4, UR10 ;  /* 0x0000000a04047c20 */ /* 0x000fe20008400000 */
[----:B------:R-:W-:Y:S01]  /*26d0*/  HADD2.F32 R10, -RZ, R10.H1_H1 ;  /* 0x3000000aff0a7230 */ /* 0x000fe20000004100 */
[----:B------:R-:W-:Y:S02]  /*26e0*/  F2FP.F16.F32.PACK_AB R5, R5, R8 ;  /* 0x000000080505723e */ /* 0x000fe400000000ff */
[----:B------:R-:W-:Y:S01]  /*26f0*/  FMUL R9, R9, R4 ;  /* 0x0000000409097220 */ /* 0x000fe20000400000 */
[----:B------:R-:W-:Y:S01]  /*2700*/  FMUL R29, R6, UR10 ;  /* 0x0000000a061d7c20 */ /* 0x000fe20008400000 */
[--C-:B------:R-:W-:Y:S02]  /*2710*/  HADD2.F32 R4, -RZ, R7.reuse.H0_H0 ;  /* 0x20000007ff047230 */ /* 0x100fe40000004100 */
[----:B------:R-:W-:Y:S02]  /*2720*/  HADD2.F32 R7, -RZ, R7.H1_H1 ;  /* 0x30000007ff077230 */ /* 0x000fe40000004100 */
[----:B------:R-:W-:Y:S01]  /*2730*/  FMUL R6, R10, R29 ;  /* 0x0000001d0a067220 */ /* 0x000fe20000400000 */
[----:B------:R-:W-:-:S02]  /*2740*/  HADD2.F32 R10, -RZ, R11.H0_H0 ;  /* 0x2000000bff0a7230 */ /* 0x000fc40000004100 */
[----:B------:R-:W-:Y:S01]  /*2750*/  FMUL R29, R4, UR10 ;  /* 0x0000000a041d7c20 */ /* 0x000fe20008400000 */
[----:B------:R-:W-:Y:S02]  /*2760*/  HADD2.F32 R11, -RZ, R11.H1_H1 ;  /* 0x3000000bff0b7230 */ /* 0x000fe40000004100 */
[----:B------:R-:W-:Y:S01]  /*2770*/  FMUL R4, R7, UR10 ;  /* 0x0000000a07047c20 */ /* 0x000fe20008400000 */
[----:B------:R-:W-:Y:S01]  /*2780*/  F2FP.F16.F32.PACK_AB R6, R6, R9 ;  /* 0x000000090606723e */ /* 0x000fe200000000ff */
[----:B------:R-:W-:Y:S02]  /*2790*/  FMUL R10, R10, R29 ;  /* 0x0000001d0a0a7220 */ /* 0x000fe40000400000 */
[----:B------:R-:W-:Y:S01]  /*27a0*/  FMUL R7, R11, R4 ;  /* 0x000000040b077220 */ /* 0x000fe20000400000 */
[----:B----4-:R-:W-:Y:S02]  /*27b0*/  HADD2.F32 R4, -RZ, R12.H0_H0 ;  /* 0x2000000cff047230 */ /* 0x010fe40000004100 */
[----:B-----5:R-:W-:-:S02]  /*27c0*/  HADD2.F32 R11, -RZ, R16.H0_H0 ;  /* 0x20000010ff0b7230 */ /* 0x020fc40000004100 */
[----:B------:R-:W-:Y:S02]  /*27d0*/  HADD2.F32 R12, -RZ, R12.H1_H1 ;  /* 0x3000000cff0c7230 */ /* 0x000fe40000004100 */
[----:B------:R-:W-:Y:S01]  /*27e0*/  FMUL R4, R4, UR10 ;  /* 0x0000000a04047c20 */ /* 0x000fe20008400000 */
[----:B------:R-:W-:Y:S01]  /*27f0*/  HADD2.F32 R16, -RZ, R16.H1_H1 ;  /* 0x30000010ff107230 */ /* 0x000fe20000004100 */
[----:B------:R-:W-:Y:S02]  /*2800*/  F2FP.F16.F32.PACK_AB R7, R7, R10 ;  /* 0x0000000a0707723e */ /* 0x000fe400000000ff */
[----:B------:R-:W-:Y:S01]  /*2810*/  FMUL R11, R11, R4 ;  /* 0x000000040b0b7220 */ /* 0x000fe20000400000 */
[----:B------:R-:W-:Y:S01]  /*2820*/  FMUL R29, R12, UR10 ;  /* 0x0000000a0c1d7c20 */ /* 0x000fe20008400000 */
[--C-:B------:R-:W-:Y:S02]  /*2830*/  HADD2.F32 R4, -RZ, R13.reuse.H0_H0 ;  /* 0x2000000dff047230 */ /* 0x100fe40000004100 */
[----:B------:R-:W-:-:S02]  /*2840*/  HADD2.F32 R13, -RZ, R13.H1_H1 ;  /* 0x3000000dff0d7230 */ /* 0x000fc40000004100 */
[----:B------:R-:W-:Y:S01]  /*2850*/  FMUL R16, R16, R29 ;  /* 0x0000001d10107220 */ /* 0x000fe20000400000 */
[--C-:B------:R-:W-:Y:S02]  /*2860*/  HADD2.F32 R12, -RZ, R17.reuse.H0_H0 ;  /* 0x20000011ff0c7230 */ /* 0x100fe40000004100 */
[----:B------:R-:W-:Y:S01]  /*2870*/  FMUL R29, R4, UR10 ;  /* 0x0000000a041d7c20 */ /* 0x000fe20008400000 */
[----:B------:R-:W-:Y:S02]  /*2880*/  HADD2.F32 R17, -RZ, R17.H1_H1 ;  /* 0x30000011ff117230 */ /* 0x000fe40000004100 */
[----:B------:R-:W-:Y:S01]  /*2890*/  FMUL R4, R13, UR10 ;  /* 0x0000000a0d047c20 */ /* 0x000fe20008400000 */
[--C-:B------:R-:W-:Y:S02]  /*28a0*/  HADD2.F32 R13, -RZ, R18.reuse.H0_H0 ;  /* 0x20000012ff0d7230 */ /* 0x100fe40000004100 */
[----:B------:R-:W-:Y:S01]  /*28b0*/  FMUL R12, R12, R29 ;  /* 0x0000001d0c0c7220 */ /* 0x000fe20000400000 */
[----:B------:R-:W-:-:S02]  /*28c0*/  HADD2.F32 R18, -RZ, R18.H1_H1 ;  /* 0x30000012ff127230 */ /* 0x000fc40000004100 */
[----:B------:R-:W-:Y:S01]  /*28d0*/  FMUL R17, R17, R4 ;  /* 0x0000000411117220 */ /* 0x000fe20000400000 */
[--C-:B------:R-:W-:Y:S01]  /*28e0*/  HADD2.F32 R4, -RZ, R14.reuse.H0_H0 ;  /* 0x2000000eff047230 */ /* 0x100fe20000004100 */
[----:B------:R-:W-:Y:S01]  /*28f0*/  F2FP.F16.F32.PACK_AB R8, R16, R11 ;  /* 0x0000000b1008723e */ /* 0x000fe200000000ff */
[----:B------:R-:W-:Y:S02]  /*2900*/  HADD2.F32 R14, -RZ, R14.H1_H1 ;  /* 0x3000000eff0e7230 */ /* 0x000fe40000004100 */
[----:B------:R-:W-:Y:S01]  /*2910*/  F2FP.F16.F32.PACK_AB R9, R17, R12 ;  /* 0x0000000c1109723e */ /* 0x000fe200000000ff */
[----:B------:R-:W-:Y:S01]  /*2920*/  FMUL R4, R4, UR10 ;  /* 0x0000000a04047c20 */ /* 0x000fe20008400000 */
[----:B------:R-:W-:Y:S01]  /*2930*/  MOV R12, R2 ;  /* 0x00000002000c7202 */ /* 0x000fe20000000f00 */
[----:B------:R-:W-:Y:S01]  /*2940*/  FMUL R29, R14, UR10 ;  /* 0x0000000a0e1d7c20 */ /* 0x000fe20008400000 */
[----:B------:R-:W-:Y:S02]  /*2950*/  HADD2.F32 R14, -RZ, R19.H0_H0 ;  /* 0x20000013ff0e7230 */ /* 0x000fe40000004100 */
[----:B------:R-:W-:Y:S01]  /*2960*/  FMUL R13, R13, R4 ;  /* 0x000000040d0d7220 */ /* 0x000fe20000400000 */
[----:B------:R-:W-:-:S02]  /*2970*/  HADD2.F32 R4, -RZ, R15.H0_H0 ;  /* 0x2000000fff047230 */ /* 0x000fc40000004100 */
[----:B------:R-:W-:Y:S01]  /*2980*/  FMUL R18, R18, R29 ;  /* 0x0000001d12127220 */ /* 0x000fe20000400000 */
[----:B------:R-:W-:Y:S01]  /*2990*/  HADD2.F32 R15, -RZ, R15.H1_H1 ;  /* 0x3000000fff0f7230 */ /* 0x000fe20000004100 */
[----:B------:R-:W-:Y:S01]  /*29a0*/  IADD3 R2, P2, PT, R12, 0x1000, RZ ;  /* 0x000010000c027810 */ /* 0x000fe20007f5e0ff */
[----:B------:R-:W-:Y:S02]  /*29b0*/  HADD2.F32 R19, -RZ, R19.H1_H1 ;  /* 0x30000013ff137230 */ /* 0x000fe40000004100 */
[----:B------:R-:W-:Y:S01]  /*29c0*/  FMUL R29, R4, UR10 ;  /* 0x0000000a041d7c20 */ /* 0x000fe20008400000 */
[----:B------:R-:W-:Y:S01]  /*29d0*/  F2FP.F16.F32.PACK_AB R10, R18, R13 ;  /* 0x0000000d120a723e */ /* 0x000fe200000000ff */
[----:B------:R-:W-:Y:S01]  /*29e0*/  FMUL R4, R15, UR10 ;  /* 0x0000000a0f047c20 */ /* 0x000fe20008400000 */
[----:B------:R-:W-:Y:S01]  /*29f0*/  MOV R13, R3 ;  /* 0x00000003000d7202 */ /* 0x000fe20000000f00 */
[----:B------:R-:W-:Y:S02]  /*2a00*/  FMUL R14, R14, R29 ;  /* 0x0000001d0e0e7220 */ /* 0x000fe40000400000 */
[----:B------:R-:W-:Y:S01]  /*2a10*/  FMUL R15, R19, R4 ;  /* 0x00000004130f7220 */ /* 0x000fe20000400000 */
[----:B------:R-:W-:-:S02]  /*2a20*/  F2FP.F16.F32.PACK_AB R4, R27, R26 ;  /* 0x0000001a1b04723e */ /* 0x000fc400000000ff */
[----:B------:R-:W-:Y:S02]  /*2a30*/  IADD3.X R3, PT, PT, RZ, R13, RZ, P2, !PT ;  /* 0x0000000dff037210 */ /* 0x000fe400017fe4ff */
[----:B------:R-:W-:Y:S01]  /*2a40*/  F2FP.F16.F32.PACK_AB R11, R15, R14 ;  /* 0x0000000e0f0b723e */ /* 0x000fe200000000ff */
[----:B------:R1:W-:Y:S04]  /*2a50*/  STG.E.128 desc[UR12][R12.64+-0x800], R4 ;  /* 0xfff800040c007986 */ /* 0x0003e8000c101d0c */
[----:B------:R1:W-:Y:S01]  /*2a60*/  STG.E.128 desc[UR12][R12.64], R8 ;  /* 0x000000080c007986 */ /* 0x0003e2000c101d0c */
[----:B------:R-:W-:Y:S05]  /*2a70*/  @!P0 BRA `(.L_x_32) ;  /* 0xfffffff8009c8947 */ /* 0x000fea000383ffff */
.L_x_29:
[----:B------:R-:W-:Y:S05]  /*2a80*/  BSYNC.RECONVERGENT B0 ;  /* 0x0000000000007941 */ /* 0x000fea0003800200 */
.L_x_28:
[----:B-1----:R-:W-:Y:S01]  /*2a90*/  IADD3 R9, PT, PT, R20, UR8, RZ ;  /* 0x0000000814097c10 */ /* 0x002fe2000fffe0ff */
[----:B------:R-:W-:Y:S03]  /*2aa0*/  BSSY.RECONVERGENT B0, `(.L_x_33) ;  /* 0x0000064000007945 */ /* 0x000fe60003800200 */
[----:B------:R-:W-:-:S13]  /*2ab0*/  ISETP.GE.AND P0, PT, R9, UR7, PT ;  /* 0x0000000709007c0c */ /* 0x000fda000bf06270 */
[----:B------:R-:W-:Y:S05]  /*2ac0*/  @P0 BRA `(.L_x_34) ;  /* 0x0000000400840947 */ /* 0x000fea0003800000 */
[----:B------:R-:W-:Y:S01]  /*2ad0*/  HFMA2 R0, -RZ, RZ, 0, 7.62939453125e-06 ;  /* 0x00000080ff007431 */ /* 0x000fe200000001ff */
[----:B0-----:R-:W-:Y:S01]  /*2ae0*/  LOP3.LUT R3, RZ, R20, RZ, 0x33, !PT ;  /* 0x00000014ff037212 */ /* 0x001fe200078e33ff */
[----:B------:R-:W-:Y:S03]  /*2af0*/  BSSY.RECONVERGENT B1, `(.L_x_35) ;  /* 0x0000020000017945 */ /* 0x000fe60003800200 */
[----:B------:R-:W-:-:S04]  /*2b00*/  VIADDMNMX R0, R9, R0, UR7, !PT ;  /* 0x0000000709007e46 */ /* 0x000fc8000f800100 */
[----:B------:R-:W-:-:S04]  /*2b10*/  IADD3 R0, PT, PT, R0, -UR8, R3 ;  /* 0x8000000800007c10 */ /* 0x000fc8000fffe003 */
[C---:B------:R-:W-:Y:S02]  /*2b20*/  LOP3.LUT R2, R0.reuse, 0x180, RZ, 0xc0, !PT ;  /* 0x0000018000027812 */ /* 0x040fe400078ec0ff */
[----:B------:R-:W-:Y:S02]  /*2b30*/  ISETP.GE.U32.AND P1, PT, R0, 0x180, PT ;  /* 0x000001800000780c */ /* 0x000fe40003f26070 */
[----:B------:R-:W-:-:S13]  /*2b40*/  ISETP.NE.AND P0, PT, R2, 0x180, PT ;  /* 0x000001800200780c */ /* 0x000fda0003f05270 */
[----:B------:R-:W-:Y:S05]  /*2b50*/  @!P0 BRA `(.L_x_36) ;  /* 0x0000000000648947 */ /* 0x000fea0003800000 */
[----:B------:R-:W0:Y:S01]  /*2b60*/  LDC.64 R2, c[0x0][0x390] ;  /* 0x0000e400ff027b82 */ /* 0x000e220000000a00 */
[----:B------:R-:W-:-:S04]  /*2b70*/  LEA.HI R0, R0, 0x1, RZ, 0x19 ;  /* 0x0000000100007811 */ /* 0x000fc800078fc8ff */
[----:B------:R-:W-:-:S03]  /*2b80*/  LOP3.LUT R0, R0, 0x3, RZ, 0xc0, !PT ;  /* 0x0000000300007812 */ /* 0x000fc600078ec0ff */
[----:B------:R-:W1:Y:S01]  /*2b90*/  LDC.64 R4, c[0x0][0x380] ;  /* 0x0000e000ff047b82 */ /* 0x000e620000000a00 */
[----:B------:R-:W-:-:S07]  /*2ba0*/  IADD3 R0, PT, PT, -R0, RZ, RZ ;  /* 0x000000ff00007210 */ /* 0x000fce0007ffe1ff */
[----:B------:R-:W2:Y:S02]  /*2bb0*/  LDC.64 R6, c[0x0][0x388] ;  /* 0x0000e200ff067b82 */ /* 0x000ea40000000a00 */
.L_x_37:
[----:B-1----:R-:W-:-:S04]  /*2bc0*/  IMAD.WIDE R14, R9, 0x4, R4 ;  /* 0x00000004090e7825 */ /* 0x002fc800078e0204 */
[----:B--2---:R-:W-:Y:S02]  /*2bd0*/  IMAD.WIDE R12, R9, 0x4, R6 ;  /* 0x00000004090c7825 */ /* 0x004fe400078e0206 */
[----:B------:R-:W2:Y:S04]  /*2be0*/  LDG.E.CONSTANT R14, desc[UR12][R14.64] ;  /* 0x0000000c0e0e7981 */ /* 0x000ea8000c1e9900 */
[----:B---3--:R-:W3:Y:S01]  /*2bf0*/  LDG.E.CONSTANT R12, desc[UR12][R12.64] ;  /* 0x0000000c0c0c7981 */ /* 0x008ee2000c1e9900 */
[----:B------:R-:W-:-:S04]  /*2c00*/  IADD3 R0, PT, PT, R0, 0x1, RZ ;  /* 0x0000000100007810 */ /* 0x000fc80007ffe0ff */
[----:B------:R-:W-:Y:S01]  /*2c10*/  ISETP.NE.AND P0, PT, R0, RZ, PT ;  /* 0x000000ff0000720c */ /* 0x000fe20003f05270 */
[--C-:B--2---:R-:W-:Y:S02]  /*2c20*/  HADD2.F32 R8, -RZ, R14.reuse.H0_H0 ;  /* 0x2000000eff087230 */ /* 0x104fe40000004100 */
[----:B------:R-:W-:Y:S02]  /*2c30*/  HADD2.F32 R10, -RZ, R14.H1_H1 ;  /* 0x3000000eff0a7230 */ /* 0x000fe40000004100 */
[--C-:B---3--:R-:W-:Y:S02]  /*2c40*/  HADD2.F32 R11, -RZ, R12.reuse.H0_H0 ;  /* 0x2000000cff0b7230 */ /* 0x108fe40000004100 */
[----:B------:R-:W-:Y:S01]  /*2c50*/  FMUL R8, R8, UR10 ;  /* 0x0000000a08087c20 */ /* 0x000fe20008400000 */
[----:B------:R-:W-:Y:S02]  /*2c60*/  HADD2.F32 R16, -RZ, R12.H1_H1 ;  /* 0x3000000cff107230 */ /* 0x000fe40000004100 */
[----:B------:R-:W-:Y:S01]  /*2c70*/  FMUL R17, R10, UR10 ;  /* 0x0000000a0a117c20 */ /* 0x000fe20008400000 */
[----:B------:R-:W-:Y:S01]  /*2c80*/  FMUL R8, R11, R8 ;  /* 0x000000080b087220 */ /* 0x000fe20000400000 */
[----:B0-----:R-:W-:-:S04]  /*2c90*/  IMAD.WIDE R10, R9, 0x4, R2 ;  /* 0x00000004090a7825 */ /* 0x001fc800078e0202 */
[----:B------:R-:W-:Y:S01]  /*2ca0*/  FMUL R17, R16, R17 ;  /* 0x0000001110117220 */ /* 0x000fe20000400000 */
[----:B------:R-:W-:-:S04]  /*2cb0*/  IADD3 R9, PT, PT, R9, 0x80, RZ ;  /* 0x0000008009097810 */ /* 0x000fc80007ffe0ff */
[----:B------:R-:W-:-:S05]  /*2cc0*/  F2FP.F16.F32.PACK_AB R17, R17, R8 ;  /* 0x000000081111723e */ /* 0x000fca00000000ff */
[----:B------:R3:W-:Y:S01]  /*2cd0*/  STG.E desc[UR12][R10.64], R17 ;  /* 0x000000110a007986 */ /* 0x0007e2000c10190c */
[----:B------:R-:W-:Y:S05]  /*2ce0*/  @P0 BRA `(.L_x_37) ;  /* 0xfffffffc00b40947 */ /* 0x000fea000383ffff */
.L_x_36:
[----:B------:R-:W-:Y:S05]  /*2cf0*/  BSYNC.RECONVERGENT B1 ;  /* 0x0000000000017941 */ /* 0x000fea0003800200 */
.L_x_35:
[----:B------:R-:W-:Y:S05]  /*2d00*/  @!P1 BRA `(.L_x_34) ;  /* 0x0000000000f49947 */ /* 0x000fea0003800000 */
[----:B------:R-:W0:Y:S08]  /*2d10*/  LDC.64 R6, c[0x0][0x380] ;  /* 0x0000e000ff067b82 */ /* 0x000e300000000a00 */
[----:B------:R-:W1:Y:S08]  /*2d20*/  LDC.64 R2, c[0x0][0x390] ;  /* 0x0000e400ff027b82 */ /* 0x000e700000000a00 */
[----:B------:R-:W2:Y:S01]  /*2d30*/  LDC.64 R4, c[0x0][0x388] ;  /* 0x0000e200ff047b82 */ /* 0x000ea20000000a00 */
[----:B0-----:R-:W-:-:S04]  /*2d40*/  IADD3 R6, P0, PT, R6, 0x400, RZ ;  /* 0x0000040006067810 */ /* 0x001fc80007f1e0ff */
[----:B------:R-:W-:Y:S02]  /*2d50*/  IADD3.X R7, PT, PT, RZ, R7, RZ, P0, !PT ;  /* 0x00000007ff077210 */ /* 0x000fe400007fe4ff */
[----:B-1----:R-:W-:-:S04]  /*2d60*/  IADD3 R2, P1, PT, R2, 0x400, RZ ;  /* 0x0000040002027810 */ /* 0x002fc80007f3e0ff */
[----:B------:R-:W-:-:S09]  /*2d70*/  IADD3.X R3, PT, PT, RZ, R3, RZ, P1, !PT ;  /* 0x00000003ff037210 */ /* 0x000fd20000ffe4ff */
.L_x_38:
[----:B------:R-:W-:-:S04]  /*2d80*/  IMAD.WIDE R12, R9, 0x4, R6 ;  /* 0x00000004090c7825 */ /* 0x000fc800078e0206 */
[----:B--23--:R-:W-:Y:S01]  /*2d90*/  IMAD.WIDE R16, R9, 0x4, R4 ;  /* 0x0000000409107825 */ /* 0x00cfe200078e0204 */
[----:B------:R-:W2:Y:S04]  /*2da0*/  LDG.E.CONSTANT R15, desc[UR12][R12.64+-0x400] ;  /* 0xfffc000c0c0f7981 */ /* 0x000ea8000c1e9900 */
[----:B------:R-:W3:Y:S04]  /*2db0*/  LDG.E.CONSTANT R22, desc[UR12][R16.64] ;  /* 0x0000000c10167981 */ /* 0x000ee8000c1e9900 */
[----:B------:R-:W4:Y:S04]  /*2dc0*/  LDG.E.CONSTANT R19, desc[UR12][R12.64+-0x200] ;  /* 0xfffe000c0c137981 */ /* 0x000f28000c1e9900 */
[----:B------:R-:W5:Y:S04]  /*2dd0*/  LDG.E.CONSTANT R14, desc[UR12][R16.64+0x200] ;  /* 0x0002000c100e7981 */ /* 0x000f68000c1e9900 */
[----:B------:R-:W5:Y:S04]  /*2de0*/  LDG.E.CONSTANT R0, desc[UR12][R16.64+0x400] ;  /* 0x0004000c10007981 */ /* 0x000f68000c1e9900 */
[----:B------:R-:W5:Y:S04]  /*2df0*/  LDG.E.CONSTANT R8, desc[UR12][R12.64] ;  /* 0x0000000c0c087981 */ /* 0x000f68000c1e9900 */
[----:B------:R0:W5:Y:S04]  /*2e00*/  LDG.E.CONSTANT R11, desc[UR12][R12.64+0x200] ;  /* 0x0002000c0c0b7981 */ /* 0x000168000c1e9900 */
[----:B------:R1:W5:Y:S01]  /*2e10*/  LDG.E.CONSTANT R10, desc[UR12][R16.64+0x600] ;  /* 0x0006000c100a7981 */ /* 0x000362000c1e9900 */
[----:B--2---:R-:W-:-:S02]  /*2e20*/  HADD2.F32 R18, -RZ, R15.H0_H0 ;  /* 0x2000000fff127230 */ /* 0x004fc40000004100 */
[----:B------:R-:W-:Y:S02]  /*2e30*/  HADD2.F32 R15, -RZ, R15.H1_H1 ;  /* 0x3000000fff0f7230 */ /* 0x000fe40000004100 */
[--C-:B---3--:R-:W-:Y:S02]  /*2e40*/  HADD2.F32 R23, -RZ, R22.reuse.H0_H0 ;  /* 0x20000016ff177230 */ /* 0x108fe40000004100 */
[----:B------:R-:W-:Y:S01]  /*2e50*/  FMUL R18, R18, UR10 ;  /* 0x0000000a12127c20 */ /* 0x000fe20008400000 */
[----:B------:R-:W-:Y:S02]  /*2e60*/  HADD2.F32 R24, -RZ, R22.H1_H1 ;  /* 0x30000016ff187230 */ /* 0x000fe40000004100 */
[----:B------:R-:W-:Y:S01]  /*2e70*/  FMUL R15, R15, UR10 ;  /* 0x0000000a0f0f7c20 */ /* 0x000fe20008400000 */
[----:B------:R-:W-:-:S03]  /*2e80*/  FMUL R18, R23, R18 ;  /* 0x0000001217127220 */ /* 0x000fc60000400000 */
[----:B------:R-:W-:Y:S01]  /*2e90*/  FMUL R15, R24, R15 ;  /* 0x0000000f180f7220 */ /* 0x000fe20000400000 */
[--C-:B----4-:R-:W-:Y:S02]  /*2ea0*/  HADD2.F32 R22, -RZ, R19.reuse.H0_H0 ;  /* 0x20000013ff167230 */ /* 0x110fe40000004100 */
[----:B------:R-:W-:Y:S02]  /*2eb0*/  HADD2.F32 R19, -RZ, R19.H1_H1 ;  /* 0x30000013ff137230 */ /* 0x000fe40000004100 */
[----:B0-----:R-:W-:Y:S01]  /*2ec0*/  F2FP.F16.F32.PACK_AB R12, R15, R18 ;  /* 0x000000120f0c723e */ /* 0x001fe200000000ff */
[----:B-----5:R-:W-:Y:S02]  /*2ed0*/  HADD2.F32 R13, -RZ, R14.H0_H0 ;  /* 0x2000000eff0d7230 */ /* 0x020fe40000004100 */
[--C-:B------:R-:W-:Y:S02]  /*2ee0*/  HADD2.F32 R15, -RZ, R0.reuse.H0_H0 ;  /* 0x20000000ff0f7230 */ /* 0x100fe40000004100 */
[----:B-1----:R-:W-:-:S02]  /*2ef0*/  HADD2.F32 R16, -RZ, R0.H1_H1 ;  /* 0x30000000ff107230 */ /* 0x002fc40000004100 */
[----:B------:R-:W-:Y:S01]  /*2f00*/  FMUL R19, R19, UR10 ;  /* 0x0000000a13137c20 */ /* 0x000fe20008400000 */
[----:B------:R-:W-:Y:S02]  /*2f10*/  HADD2.F32 R14, -RZ, R14.H1_H1 ;  /* 0x3000000eff0e7230 */ /* 0x000fe40000004100 */
[--C-:B------:R-:W-:Y:S02]  /*2f20*/  HADD2.F32 R0, -RZ, R8.reuse.H0_H0 ;  /* 0x20000008ff007230 */ /* 0x100fe40000004100 */
[----:B------:R-:W-:Y:S02]  /*2f30*/  HADD2.F32 R8, -RZ, R8.H1_H1 ;  /* 0x30000008ff087230 */ /* 0x000fe40000004100 */
[--C-:B------:R-:W-:Y:S02]  /*2f40*/  HADD2.F32 R17, -RZ, R11.reuse.H0_H0 ;  /* 0x2000000bff117230 */ /* 0x100fe40000004100 */
[----:B------:R-:W-:Y:S02]  /*2f50*/  HADD2.F32 R18, -RZ, R11.H1_H1 ;  /* 0x3000000bff127230 */ /* 0x000fe40000004100 */
[----:B------:R-:W-:Y:S01]  /*2f60*/  FMUL R14, R14, R19 ;  /* 0x000000130e0e7220 */ /* 0x000fe20000400000 */
[----:B------:R-:W-:-:S02]  /*2f70*/  HADD2.F32 R19, -RZ, R10.H0_H0 ;  /* 0x2000000aff137230 */ /* 0x000fc40000004100 */
[----:B------:R-:W-:Y:S01]  /*2f80*/  FMUL R11, R8, UR10 ;  /* 0x0000000a080b7c20 */ /* 0x000fe20008400000 */
[----:B------:R-:W-:Y:S02]  /*2f90*/  HADD2.F32 R10, -RZ, R10.H1_H1 ;  /* 0x3000000aff0a7230 */ /* 0x000fe40000004100 */
[----:B------:R-:W-:Y:S01]  /*2fa0*/  FMUL R0, R0, UR10 ;  /* 0x0000000a00007c20 */ /* 0x000fe20008400000 */
[----:B------:R-:W-:Y:S01]  /*2fb0*/  FMUL R8, R17, UR10 ;  /* 0x0000000a11087c20 */ /* 0x000fe20008400000 */
[----:B------:R-:W-:Y:S01]  /*2fc0*/  FMUL R22, R22, UR10 ;  /* 0x0000000a16167c20 */ /* 0x000fe20008400000 */
[----:B------:R-:W-:Y:S01]  /*2fd0*/  FMUL R17, R18, UR10 ;  /* 0x0000000a12117c20 */ /* 0x000fe20008400000 */
[----:B------:R-:W-:Y:S01]  /*2fe0*/  FMUL R0, R15, R0 ;  /* 0x000000000f007220 */ /* 0x000fe20000400000 */
[----:B------:R-:W-:Y:S01]  /*2ff0*/  FMUL R15, R16, R11 ;  /* 0x0000000b100f7220 */ /* 0x000fe20000400000 */
[----:B------:R-:W-:Y:S01]  /*3000*/  FMUL R13, R13, R22 ;  /* 0x000000160d0d7220 */ /* 0x000fe20000400000 */
[----:B------:R-:W-:Y:S01]  /*3010*/  FMUL R8, R19, R8 ;  /* 0x0000000813087220 */ /* 0x000fe20000400000 */
[----:B------:R-:W-:Y:S01]  /*3020*/  FMUL R17, R10, R17 ;  /* 0x000000110a117220 */ /* 0x000fe20000400000 */
[----:B------:R-:W-:Y:S01]  /*3030*/  IMAD.WIDE R10, R9, 0x4, R2 ;  /* 0x00000004090a7825 */ /* 0x000fe200078e0202 */
[----:B------:R-:W-:-:S02]  /*3040*/  F2FP.F16.F32.PACK_AB R15, R15, R0 ;  /* 0x000000000f0f723e */ /* 0x000fc400000000ff */
[----:B------:R-:W-:Y:S02]  /*3050*/  F2FP.F16.F32.PACK_AB R13, R14, R13 ;  /* 0x0000000d0e0d723e */ /* 0x000fe400000000ff */
[----:B------:R-:W-:Y:S01]  /*3060*/  F2FP.F16.F32.PACK_AB R17, R17, R8 ;  /* 0x000000081111723e */ /* 0x000fe200000000ff */
[----:B------:R1:W-:Y:S01]  /*3070*/  STG.E desc[UR12][R10.64+-0x400], R12 ;  /* 0xfffc000c0a007986 */ /* 0x0003e2000c10190c */
[----:B------:R-:W-:-:S03]  /*3080*/  IADD3 R9, PT, PT, R9, 0x200, RZ ;  /* 0x0000020009097810 */ /* 0x000fc60007ffe0ff */
[----:B------:R1:W-:Y:S04]  /*3090*/  STG.E desc[UR12][R10.64+-0x200], R13 ;  /* 0xfffe000d0a007986 */ /* 0x0003e8000c10190c */
[----:B------:R1:W-:Y:S04]  /*30a0*/  STG.E desc[UR12][R10.64], R15 ;  /* 0x0000000f0a007986 */ /* 0x0003e8000c10190c */
[----:B------:R1:W-:Y:S01]  /*30b0*/  STG.E desc[UR12][R10.64+0x200], R17 ;  /* 0x000200110a007986 */ /* 0x0003e2000c10190c */
[----:B------:R-:W-:-:S13]  /*30c0*/  ISETP.GE.AND P0, PT, R9, UR7, PT ;  /* 0x0000000709007c0c */ /* 0x000fda000bf06270 */
[----:B-1----:R-:W-:Y:S05]  /*30d0*/  @!P0 BRA `(.L_x_38) ;  /* 0xfffffffc00288947 */ /* 0x002fea000383ffff */
.L_x_34:
[----:B------:R-:W-:Y:S05]  /*30e0*/  BSYNC.RECONVERGENT B0 ;  /* 0x0000000000007941 */ /* 0x000fea0003800200 */
.L_x_33:
[----:B------:R-:W1:Y:S02]  /*30f0*/  LDC R0, c[0x0][0x398] ;  /* 0x0000e600ff007b82 */ /* 0x000e640000000800 */
[----:B-1----:R-:W-:-:S13]  /*3100*/  ISETP.GE.AND P0, PT, R21, R0, PT ;  /* 0x000000001500720c */ /* 0x002fda0003f06270 */
[----:B------:R-:W-:Y:S05]  /*3110*/  @P0 EXIT ;  /* 0x000000000000094d */ /* 0x000fea0003800000 */
[----:B0-----:R-:W-:Y:S01]  /*3120*/  LOP3.LUT R3, RZ, R20, RZ, 0x33, !PT ;  /* 0x00000014ff037212 */ /* 0x001fe200078e33ff */
[----:B------:R-:W-:Y:S01]  /*3130*/  BSSY.RECONVERGENT B0, `(.L_x_39) ;  /* 0x000001c000007945 */ /* 0x000fe20003800200 */
[----:B------:R-:W-:-:S04]  /*3140*/  VIADDMNMX R2, R21, 0x80, R0, !PT ;  /* 0x0000008015027846 */ /* 0x000fc80007800100 */
        /* <DEDUP_REMOVED lines=11> */
.L_x_41:
[----:B-1----:R-:W-:-:S04]  /*3200*/  IMAD.WIDE R12, R21, 0x2, R4 ;  /* 0x00000002150c7825 */ /* 0x002fc800078e0204 */
[----:B--234-:R-:W-:Y:S02]  /*3210*/  IMAD.WIDE R10, R21, 0x2, R6 ;  /* 0x00000002150a7825 */ /* 0x01cfe400078e0206 */
[----:B------:R-:W2:Y:S04]  /*3220*/  LDG.E.U16.CONSTANT R12, desc[UR12][R12.64] ;  /* 0x0000000c0c0c7981 */ /* 0x000ea8000c1e9500 */
[----:B------:R-:W3:Y:S01]  /*3230*/  LDG.E.U16.CONSTANT R10, desc[UR12][R10.64] ;  /* 0x0000000c0a0a7981 */ /* 0x000ee2000c1e9500 */
[----:B------:R-:W-:-:S04]  /*3240*/  IADD3 R14, PT, PT, R14, 0x1, RZ ;  /* 0x000000010e0e7810 */ /* 0x000fc80007ffe0ff */
[----:B------:R-:W-:Y:S01]  /*3250*/  ISETP.NE.AND P0, PT, R14, RZ, PT ;  /* 0x000000ff0e00720c */ /* 0x000fe20003f05270 */
[----:B--2---:R-:W-:Y:S02]  /*3260*/  HADD2.F32 R8, -RZ, R12.H0_H0 ;  /* 0x2000000cff087230 */ /* 0x004fe40000004100 */
[----:B---3--:R-:W-:-:S03]  /*3270*/  HADD2.F32 R9, -RZ, R10.H0_H0 ;  /* 0x2000000aff097230 */ /* 0x008fc60000004100 */
[----:B------:R-:W-:-:S04]  /*3280*/  FMUL R8, R8, UR10 ;  /* 0x0000000a08087c20 */ /* 0x000fc80008400000 */
[----:B------:R-:W-:-:S05]  /*3290*/  FMUL R8, R8, R9 ;  /* 0x0000000908087220 */ /* 0x000fca0000400000 */
[----:B------:R-:W-:Y:S01]  /*32a0*/  F2FP.F16.F32.PACK_AB R11, RZ, R8 ;  /* 0x00000008ff0b723e */ /* 0x000fe200000000ff */
[C---:B0-----:R-:W-:Y:S01]  /*32b0*/  IMAD.WIDE R8, R21.reuse, 0x2, R2 ;  /* 0x0000000215087825 */ /* 0x041fe200078e0202 */
[----:B------:R-:W-:-:S04]  /*32c0*/  IADD3 R21, PT, PT, R21, 0x80, RZ ;  /* 0x0000008015157810 */ /* 0x000fc80007ffe0ff */
[----:B------:R4:W-:Y:S01]  /*32d0*/  STG.E.U16 desc[UR12][R8.64], R11 ;  /* 0x0000000b08007986 */ /* 0x0009e2000c10150c */
[----:B------:R-:W-:Y:S05]  /*32e0*/  @P0 BRA `(.L_x_41) ;  /* 0xfffffffc00c40947 */ /* 0x000fea000383ffff */
.L_x_40:
[----:B------:R-:W-:Y:S05]  /*32f0*/  BSYNC.RECONVERGENT B0 ;  /* 0x0000000000007941 */ /* 0x000fea0003800200 */
.L_x_39:
[----:B------:R-:W-:Y:S05]  /*3300*/  @!P1 EXIT ;  /* 0x000000000000994d */ /* 0x000fea0003800000 */
[----:B------:R-:W0:Y:S01]  /*3310*/  LDC.64 R2, c[0x0][0x388] ;  /* 0x0000e200ff027b82 */ /* 0x000e220000000a00 */
[----:B------:R-:W1:Y:S01]  /*3320*/  LDCU.64 UR6, c[0x0][0x380] ;  /* 0x00007000ff0677ac */ /* 0x000e620008000a00 */
[----:B------:R-:W2:Y:S01]  /*3330*/  LDCU.64 UR4, c[0x0][0x390] ;  /* 0x00007200ff0477ac */ /* 0x000ea20008000a00 */
[----:B-1----:R-:W-:Y:S02]  /*3340*/  UIADD3 UR6, UP0, UPT, UR6, 0x200, URZ ;  /* 0x0000020006067890 */ /* 0x002fe4000ff1e0ff */
[----:B--2---:R-:W-:Y:S02]  /*3350*/  UIADD3 UR4, UP1, UPT, UR4, 0x200, URZ ;  /* 0x0000020004047890 */ /* 0x004fe4000ff3e0ff */
[----:B------:R-:W-:Y:S02]  /*3360*/  UIADD3.X UR7, UPT, UPT, URZ, UR7, URZ, UP0, !UPT ;  /* 0x00000007ff077290 */ /* 0x000fe400087fe4ff */
[----:B------:R-:W-:-:S12]  /*3370*/  UIADD3.X UR5, UPT, UPT, URZ, UR5, URZ, UP1, !UPT ;  /* 0x00000005ff057290 */ /* 0x000fd80008ffe4ff */
.L_x_42:
[----:B-1----:R-:W-:Y:S01]  /*3380*/  MOV R4, UR6 ;  /* 0x0000000600047c02 */ /* 0x002fe20008000f00 */
[----:B0-----:R-:W-:Y:S01]  /*3390*/  IMAD.WIDE R6, R21, 0x2, R2 ;  /* 0x0000000215067825 */ /* 0x001fe200078e0202 */
[----:B------:R-:W-:-:S04]  /*33a0*/  MOV R5, UR7 ;  /* 0x0000000700057c02 */ /* 0x000fc80008000f00 */
[----:B------:R-:W2:Y:S01]  /*33b0*/  LDG.E.U16.CONSTANT R15, desc[UR12][R6.64] ;  /* 0x0000000c060f7981 */ /* 0x000ea2000c1e9500 */
[----:B------:R-:W-:-:S03]  /*33c0*/  IMAD.WIDE R4, R21, 0x2, R4 ;  /* 0x0000000215047825 */ /* 0x000fc600078e0204 */
[----:B---3--:R-:W3:Y:S04]  /*33d0*/  LDG.E.U16.CONSTANT R10, desc[UR12][R6.64+0x100] ;  /* 0x0001000c060a7981 */ /* 0x008ee8000c1e9500 */
[----:B----4-:R-:W4:Y:S04]  /*33e0*/  LDG.E.U16.CONSTANT R8, desc[UR12][R4.64+-0x200] ;  /* 0xfffe000c04087981 */ /* 0x010f28000c1e9500 */
[----:B------:R-:W5:Y:S04]  /*33f0*/  LDG.E.U16.CONSTANT R9, desc[UR12][R4.64+-0x100] ;  /* 0xffff000c04097981 */ /* 0x000f68000c1e9500 */
[----:B------:R-:W5:Y:S04]  /*3400*/  LDG.E.U16.CONSTANT R11, desc[UR12][R4.64] ;  /* 0x0000000c040b7981 */ /* 0x000f68000c1e9500 */
[----:B------:R0:W5:Y:S04]  /*3410*/  LDG.E.U16.CONSTANT R13, desc[UR12][R4.64+0x100] ;  /* 0x0001000c040d7981 */ /* 0x000168000c1e9500 */
[----:B------:R-:W5:Y:S04]  /*3420*/  LDG.E.U16.CONSTANT R12, desc[UR12][R6.64+0x200] ;  /* 0x0002000c060c7981 */ /* 0x000f68000c1e9500 */
[----:B------:R-:W5:Y:S01]  /*3430*/  LDG.E.U16.CONSTANT R14, desc[UR12][R6.64+0x300] ;  /* 0x0003000c060e7981 */ /* 0x000f62000c1e9500 */
[----:B0-----:R-:W-:-:S02]  /*3440*/  MOV R4, UR4 ;  /* 0x0000000400047c02 */ /* 0x001fc40008000f00 */
[----:B------:R-:W-:-:S03]  /*3450*/  MOV R5, UR5 ;  /* 0x0000000500057c02 */ /* 0x000fc60008000f00 */
[C---:B------:R-:W-:Y:S01]  /*3460*/  IMAD.WIDE R4, R21.reuse, 0x2, R4 ;  /* 0x0000000215047825 */ /* 0x040fe200078e0204 */
[----:B------:R-:W-:-:S04]  /*3470*/  IADD3 R21, PT, PT, R21, 0x200, RZ ;  /* 0x0000020015157810 */ /* 0x000fc80007ffe0ff */
[----:B------:R-:W-:Y:S01]  /*3480*/  ISETP.GE.AND P0, PT, R21, R0, PT ;  /* 0x000000001500720c */ /* 0x000fe20003f06270 */
[----:B--2---:R-:W-:Y:S02]  /*3490*/  HADD2.F32 R15, -RZ, R15.H0_H0 ;  /* 0x2000000fff0f7230 */ /* 0x004fe40000004100 */
[----:B---3--:R-:W-:Y:S02]  /*34a0*/  HADD2.F32 R10, -RZ, R10.H0_H0 ;  /* 0x2000000aff0a7230 */ /* 0x008fe40000004100 */
[----:B----4-:R-:W-:Y:S02]  /*34b0*/  HADD2.F32 R8, -RZ, R8.H0_H0 ;  /* 0x20000008ff087230 */ /* 0x010fe40000004100 */
[----:B-----5:R-:W-:Y:S02]  /*34c0*/  HADD2.F32 R9, -RZ, R9.H0_H0 ;  /* 0x20000009ff097230 */ /* 0x020fe40000004100 */
[----:B------:R-:W-:Y:S02]  /*34d0*/  HADD2.F32 R11, -RZ, R11.H0_H0 ;  /* 0x2000000bff0b7230 */ /* 0x000fe40000004100 */
[----:B------:R-:W-:-:S02]  /*34e0*/  HADD2.F32 R13, -RZ, R13.H0_H0 ;  /* 0x2000000dff0d7230 */ /* 0x000fc40000004100 */
[----:B------:R-:W-:Y:S01]  /*34f0*/  FMUL R8, R8, UR10 ;  /* 0x0000000a08087c20 */ /* 0x000fe20008400000 */
[----:B------:R-:W-:Y:S01]  /*3500*/  FMUL R9, R9, UR10 ;  /* 0x0000000a09097c20 */ /* 0x000fe20008400000 */
[----:B------:R-:W-:Y:S01]  /*3510*/  FMUL R11, R11, UR10 ;  /* 0x0000000a0b0b7c20 */ /* 0x000fe20008400000 */
[----:B------:R-:W-:Y:S02]  /*3520*/  HADD2.F32 R12, -RZ, R12.H0_H0 ;  /* 0x2000000cff0c7230 */ /* 0x000fe40000004100 */
[----:B------:R-:W-:Y:S01]  /*3530*/  FMUL R13, R13, UR10 ;  /* 0x0000000a0d0d7c20 */ /* 0x000fe20008400000 */
[----:B------:R-:W-:Y:S02]  /*3540*/  HADD2.F32 R14, -RZ, R14.H0_H0 ;  /* 0x2000000eff0e7230 */ /* 0x000fe40000004100 */
[----:B------:R-:W-:Y:S01]  /*3550*/  FMUL R8, R15, R8 ;  /* 0x000000080f087220 */ /* 0x000fe20000400000 */
[----:B------:R-:W-:Y:S01]  /*3560*/  FMUL R9, R9, R10 ;  /* 0x0000000a09097220 */ /* 0x000fe20000400000 */
[----:B------:R-:W-:Y:S01]  /*3570*/  FMUL R11, R11, R12 ;  /* 0x0000000c0b0b7220 */ /* 0x000fe20000400000 */
[----:B------:R-:W-:-:S02]  /*3580*/  FMUL R13, R13, R14 ;  /* 0x0000000e0d0d7220 */ /* 0x000fc40000400000 */
[----:B------:R-:W-:Y:S02]  /*3590*/  F2FP.F16.F32.PACK_AB R8, RZ, R8 ;  /* 0x00000008ff08723e */ /* 0x000fe400000000ff */
[----:B------:R-:W-:Y:S02]  /*35a0*/  F2FP.F16.F32.PACK_AB R9, RZ, R9 ;  /* 0x00000009ff09723e */ /* 0x000fe400000000ff */
[----:B------:R-:W-:Y:S02]  /*35b0*/  F2FP.F16.F32.PACK_AB R11, RZ, R11 ;  /* 0x0000000bff0b723e */ /* 0x000fe400000000ff */
[----:B------:R-:W-:Y:S01]  /*35c0*/  F2FP.F16.F32.PACK_AB R13, RZ, R13 ;  /* 0x0000000dff0d723e */ /* 0x000fe200000000ff */
[----:B------:R1:W-:Y:S04]  /*35d0*/  STG.E.U16 desc[UR12][R4.64+-0x200], R8 ;  /* 0xfffe000804007986 */ /* 0x0003e8000c10150c */
[----:B------:R1:W-:Y:S04]  /*35e0*/  STG.E.U16 desc[UR12][R4.64+-0x100], R9 ;  /* 0xffff000904007986 */ /* 0x0003e8000c10150c */
[----:B------:R1:W-:Y:S04]  /*35f0*/  STG.E.U16 desc[UR12][R4.64], R11 ;  /* 0x0000000b04007986 */ /* 0x0003e8000c10150c */
[----:B------:R1:W-:Y:S01]  /*3600*/  STG.E.U16 desc[UR12][R4.64+0x100], R13 ;  /* 0x0001000d04007986 */ /* 0x0003e2000c10150c */
[----:B------:R-:W-:Y:S05]  /*3610*/  @!P0 BRA `(.L_x_42) ;  /* 0xfffffffc00588947 */ /* 0x000fea000383ffff */
[----:B------:R-:W-:Y:S05]  /*3620*/  EXIT ;  /* 0x000000000000794d */ /* 0x000fea0003800000 */
.L_x_26:
[----:B------:R-:W-:Y:S01]  /*3630*/  HFMA2 R13, -RZ, RZ, 0, 1.847743988037109375e-06 ;  /* 0x0000001fff0d7431 */ /* 0x000fe200000001ff */
[----:B------:R-:W-:Y:S02]  /*3640*/  MOV R11, 0x10 ;  /* 0x00000010000b7802 */ /* 0x000fe40000000f00 */
[----:B------:R-:W-:-:S07]  /*3650*/  MOV R8, 0xffffffff ;  /* 0xffffffff00087802 */ /* 0x000fce0000000f00 */
[----:B-1----:R-:W-:Y:S05]  /*3660*/  WARPSYNC.COLLECTIVE R8, `(.L_x_43) ;  /* 0x0000000008087348 */ /* 0x002fea0003c00000 */
[----:B-1----:R0:W1:Y:S02]  /*3670*/  SHFL.DOWN P0, R9, R0, R11, R13 ;  /* 0x0800000b00097389 */ /* 0x002064000000000d */
[----:B01----:R-:W-:Y:S05]  /*3680*/  ENDCOLLECTIVE ;  /* 0x000000000000791b */ /* 0x003fea0003800000 */
.L_x_43:
[----:B------:R-:W-:Y:S01]  /*3690*/  HFMA2 R11, -RZ, RZ, 0, 4.76837158203125e-07 ;  /* 0x00000008ff0b7431 */ /* 0x000fe200000001ff */
[----:B------:R-:W-:-:S05]  /*36a0*/  MOV R3, R9 ;  /* 0x0000000900037202 */ /* 0x000fca0000000f00 */
[----:B------:R-:W-:-:S05]  /*36b0*/  FADD R3, R3, R0 ;  /* 0x0000000003037221 */ /* 0x000fca0000000000 */
[----:B------:R-:W-:-:S07]  /*36c0*/  MOV R0, R3 ;  /* 0x0000000300007202 */ /* 0x000fce0000000f00 */
[----:B------:R-:W-:Y:S05]  /*36d0*/  WARPSYNC.COLLECTIVE R8, `(.L_x_44) ;  /* 0x0000000008087348 */ /* 0x000fea0003c00000 */
[----:B------:R0:W1:Y:S02]  /*36e0*/  SHFL.DOWN P0, R9, R0, R11, R13 ;  /* 0x0800000b00097389 */ /* 0x000064000000000d */
[----:B01----:R-:W-:Y:S05]  /*36f0*/  ENDCOLLECTIVE ;  /* 0x000000000000791b */ /* 0x003fea0003800000 */
.L_x_44:
[----:B------:R-:W-:Y:S01]  /*3700*/  HFMA2 R11, -RZ, RZ, 0, 2.384185791015625e-07 ;  /* 0x00000004ff0b7431 */ /* 0x000fe200000001ff */
[----:B------:R-:W-:-:S05]  /*3710*/  MOV R2, R9 ;  /* 0x0000000900027202 */ /* 0x000fca0000000f00 */
[----:B------:R-:W-:-:S05]  /*3720*/  FADD R2, R3, R2 ;  /* 0x0000000203027221 */ /* 0x000fca0000000000 */
[----:B------:R-:W-:-:S07]  /*3730*/  MOV R0, R2 ;  /* 0x0000000200007202 */ /* 0x000fce0000000f00 */
[----:B------:R-:W-:Y:S05]  /*3740*/  WARPSYNC.COLLECTIVE R8, `(.L_x_45) ;  /* 0x0000000008087348 */ /* 0x000fea0003c00000 */
[----:B------:R0:W1:Y:S02]  /*3750*/  SHFL.DOWN P0, R9, R0, R11, R13 ;  /* 0x0800000b00097389 */ /* 0x000064000000000d */
[----:B01----:R-:W-:Y:S05]  /*3760*/  ENDCOLLECTIVE ;  /* 0x000000000000791b */ /* 0x003fea0003800000 */
.L_x_45:
[----:B------:R-:W-:Y:S01]  /*3770*/  HFMA2 R11, -RZ, RZ, 0, 1.1920928955078125e-07 ;  /* 0x00000002ff0b7431 */ /* 0x000fe200000001ff */
[----:B------:R-:W-:-:S05]  /*3780*/  MOV R7, R9 ;  /* 0x0000000900077202 */ /* 0x000fca0000000f00 */
[----:B------:R-:W-:-:S05]  /*3790*/  FADD R7, R2, R7 ;  /* 0x0000000702077221 */ /* 0x000fca0000000000 */
[----:B------:R-:W-:-:S07]  /*37a0*/  MOV R0, R7 ;  /* 0x0000000700007202 */ /* 0x000fce0000000f00 */
[----:B------:R-:W-:Y:S05]  /*37b0*/  WARPSYNC.COLLECTIVE R8, `(.L_x_46) ;  /* 0x0000000008087348 */ /* 0x000fea0003c00000 */
[----:B------:R0:W1:Y:S02]  /*37c0*/  SHFL.DOWN P0, R9, R0, R11, R13 ;  /* 0x0800000b00097389 */ /* 0x000064000000000d */
[----:B01----:R-:W-:Y:S05]  /*37d0*/  ENDCOLLECTIVE ;  /* 0x000000000000791b */ /* 0x003fea0003800000 */
.L_x_46:
[----:B------:R-:W-:Y:S01]  /*37e0*/  HFMA2 R11, -RZ, RZ, 0, 5.9604644775390625e-08 ;  /* 0x00000001ff0b7431 */ /* 0x000fe200000001ff */
[----:B------:R-:W-:-:S05]  /*37f0*/  MOV R6, R9 ;  /* 0x0000000900067202 */ /* 0x000fca0000000f00 */
[----:B------:R-:W-:-:S05]  /*3800*/  FADD R6, R7, R6 ;  /* 0x0000000607067221 */ /* 0x000fca0000000000 */
[----:B------:R-:W-:-:S07]  /*3810*/  MOV R0, R6 ;  /* 0x0000000600007202 */ /* 0x000fce0000000f00 */
[----:B------:R-:W-:Y:S05]  /*3820*/  WARPSYNC.COLLECTIVE R8, `(.L_x_47) ;  /* 0x0000000008087348 */ /* 0x000fea0003c00000 */
[----:B------:R0:W1:Y:S02]  /*3830*/  SHFL.DOWN P0, R9, R0, R11, R13 ;  /* 0x0800000b00097389 */ /* 0x000064000000000d */
[----:B01----:R-:W-:Y:S05]  /*3840*/  ENDCOLLECTIVE ;  /* 0x000000000000791b */ /* 0x003fea0003800000 */
.L_x_47:
[----:B------:R-:W-:Y:S05]  /*3850*/  BRA `(.L_x_48) ;  /* 0xffffffe400907947 */ /* 0x000fea000383ffff */
        .weak           $__internal_0_$__cuda_sm3x_div_rn_noftz_f32_slowpath
        .type           $__internal_0_$__cuda_sm3x_div_rn_noftz_f32_slowpath,@function
        .size           $__internal_0_$__cuda_sm3x_div_rn_noftz_f32_slowpath,(.L_x_146 - $__internal_0_$__cuda_sm3x_div_rn_noftz_f32_slowpath)
$__internal_0_$__cuda_sm3x_div_rn_noftz_f32_slowpath:
[----:B------:R-:W-:Y:S02]  /*3860*/  SHF.R.U32.HI R7, RZ, 0x17, R3 ;  /* 0x00000017ff077819 */ /* 0x000fe40000011603 */
[----:B------:R-:W-:Y:S02]  /*3870*/  SHF.R.U32.HI R6, RZ, 0x17, R0 ;  /* 0x00000017ff067819 */ /* 0x000fe40000011600 */
[----:B------:R-:W-:Y:S02]  /*3880*/  LOP3.LUT R7, R7, 0xff, RZ, 0xc0, !PT ;  /* 0x000000ff07077812 */ /* 0x000fe400078ec0ff */
[----:B------:R-:W-:Y:S02]  /*3890*/  LOP3.LUT R8, R6, 0xff, RZ, 0xc0, !PT ;  /* 0x000000ff06087812 */ /* 0x000fe400078ec0ff */
[----:B------:R-:W-:Y:S02]  /*38a0*/  IADD3 R12, PT, PT, R7, -0x1, RZ ;  /* 0xffffffff070c7810 */ /* 0x000fe40007ffe0ff */
[----:B------:R-:W-:-:S02]  /*38b0*/  IADD3 R11, PT, PT, R8, -0x1, RZ ;  /* 0xffffffff080b7810 */ /* 0x000fc40007ffe0ff */
[----:B------:R-:W-:Y:S02]  /*38c0*/  ISETP.GT.U32.AND P0, PT, R12, 0xfd, PT ;  /* 0x000000fd0c00780c */ /* 0x000fe40003f04070 */
[----:B------:R-:W-:Y:S02]  /*38d0*/  MOV R9, R0 ;  /* 0x0000000000097202 */ /* 0x000fe40000000f00 */
[----:B------:R-:W-:Y:S02]  /*38e0*/  ISETP.GT.U32.OR P0, PT, R11, 0xfd, P0 ;  /* 0x000000fd0b00780c */ /* 0x000fe40000704470 */
[----:B------:R-:W-:-:S11]  /*38f0*/  MOV R10, R3 ;  /* 0x00000003000a7202 */ /* 0x000fd60000000f00 */
[----:B------:R-:W-:Y:S01]  /*3900*/  @!P0 MOV R6, RZ ;  /* 0x000000ff00068202 */ /* 0x000fe20000000f00 */
[----:B------:R-:W-:Y:S06]  /*3910*/  @!P0 BRA `(.L_x_49) ;  /* 0x00000000005c8947 */ /* 0x000fec0003800000 */
[----:B------:R-:W-:Y:S02]  /*3920*/  FSETP.GTU.FTZ.AND P0, PT, |R0|, +INF , PT ;  /* 0x7f8000000000780b */ /* 0x000fe40003f1c200 */
[----:B------:R-:W-:-:S04]  /*3930*/  FSETP.GTU.FTZ.AND P1, PT, |R3|, +INF , PT ;  /* 0x7f8000000300780b */ /* 0x000fc80003f3c200 */
[----:B------:R-:W-:-:S13]  /*3940*/  PLOP3.LUT P0, PT, P0, P1, PT, 0xf8, 0x8f ;  /* 0x00000000008f781c */ /* 0x000fda0000703f70 */
[----:B------:R-:W-:Y:S05]  /*3950*/  @P0 BRA `(.L_x_50) ;  /* 0x0000000400440947 */ /* 0x000fea0003800000 */
[----:B------:R-:W-:-:S13]  /*3960*/  LOP3.LUT P0, RZ, R10, 0x7fffffff, R9, 0xc8, !PT ;  /* 0x7fffffff0aff7812 */ /* 0x000fda000780c809 */
[----:B------:R-:W-:Y:S05]  /*3970*/  @!P0 BRA `(.L_x_51) ;  /* 0x0000000400348947 */ /* 0x000fea0003800000 */
[C---:B------:R-:W-:Y:S02]  /*3980*/  FSETP.NEU.FTZ.AND P3, PT, |R0|.reuse, +INF , PT ;  /* 0x7f8000000000780b */ /* 0x040fe40003f7d200 */
[----:B------:R-:W-:Y:S02]  /*3990*/  FSETP.NEU.FTZ.AND P1, PT, |R3|, +INF , PT ;  /* 0x7f8000000300780b */ /* 0x000fe40003f3d200 */
[----:B------:R-:W-:-:S11]  /*39a0*/  FSETP.NEU.FTZ.AND P0, PT, |R0|, +INF , PT ;  /* 0x7f8000000000780b */ /* 0x000fd60003f1d200 */
[----:B------:R-:W-:Y:S05]  /*39b0*/  @!P1 BRA !P3, `(.L_x_51) ;  /* 0x0000000400249947 */ /* 0x000fea0005800000 */
[----:B------:R-:W-:-:S04]  /*39c0*/  LOP3.LUT P3, RZ, R9, 0x7fffffff, RZ, 0xc0, !PT ;  /* 0x7fffffff09ff7812 */ /* 0x000fc8000786c0ff */
[----:B------:R-:W-:-:S13]  /*39d0*/  PLOP3.LUT P1, PT, P1, P3, PT, 0x2f, 0xf2 ;  /* 0x0000000000f2781c */ /* 0x000fda0000f26577 */
[----:B------:R-:W-:Y:S05]  /*39e0*/  @P1 BRA `(.L_x_52) ;  /* 0x0000000400101947 */ /* 0x000fea0003800000 */
[----:B------:R-:W-:-:S04]  /*39f0*/  LOP3.LUT P1, RZ, R10, 0x7fffffff, RZ, 0xc0, !PT ;  /* 0x7fffffff0aff7812 */ /* 0x000fc8000782c0ff */
[----:B------:R-:W-:-:S13]  /*3a00*/  PLOP3.LUT P0, PT, P0, P1, PT, 0x2f, 0xf2 ;  /* 0x0000000000f2781c */ /* 0x000fda0000702577 */
[----:B------:R-:W-:Y:S05]  /*3a10*/  @P0 BRA `(.L_x_53) ;  /* 0x0000000000f80947 */ /* 0x000fea0003800000 */
[----:B------:R-:W-:Y:S02]  /*3a20*/  ISETP.GE.AND P0, PT, R11, RZ, PT ;  /* 0x000000ff0b00720c */ /* 0x000fe40003f06270 */
[----:B------:R-:W-:-:S11]  /*3a30*/  ISETP.GE.AND P1, PT, R12, RZ, PT ;  /* 0x000000ff0c00720c */ /* 0x000fd60003f26270 */
[----:B------:R-:W-:Y:S01]  /*3a40*/  @P0 MOV R6, RZ ;  /* 0x000000ff00060202 */ /* 0x000fe20000000f00 */
[----:B------:R-:W-:Y:S01]  /*3a50*/  @!P0 FFMA R9, R0, 1.84467440737095516160e+19, RZ ;  /* 0x5f80000000098823 */ /* 0x000fe200000000ff */
[----:B------:R-:W-:Y:S01]  /*3a60*/  @!P0 MOV R6, 0xffffffc0 ;  /* 0xffffffc000068802 */ /* 0x000fe20000000f00 */
[----:B------:R-:W-:-:S03]  /*3a70*/  @!P1 FFMA R10, R3, 1.84467440737095516160e+19, RZ ;  /* 0x5f800000030a9823 */ /* 0x000fc600000000ff */
[----:B------:R-:W-:-:S07]  /*3a80*/  @!P1 IADD3 R6, PT, PT, R6, 0x40, RZ ;  /* 0x0000004006069810 */ /* 0x000fce0007ffe0ff */
.L_x_49:
[----:B------:R-:W-:Y:S02]  /*3a90*/  LEA R3, R7, 0xc0800000, 0x17 ;  /* 0xc080000007037811 */ /* 0x000fe400078eb8ff */
[----:B------:R-:W-:Y:S02]  /*3aa0*/  IADD3 R8, PT, PT, R8, -0x7f, RZ ;  /* 0xffffff8108087810 */ /* 0x000fe40007ffe0ff */
[----:B------:R-:W-:Y:S02]  /*3ab0*/  IADD3 R3, PT, PT, -R3, R10, RZ ;  /* 0x0000000a03037210 */ /* 0x000fe40007ffe1ff */
[C---:B------:R-:W-:Y:S01]  /*3ac0*/  IADD3 R7, PT, PT, R8.reuse, 0x7f, -R7 ;  /* 0x0000007f08077810 */ /* 0x040fe20007ffe807 */
[----:B------:R-:W-:Y:S01]  /*3ad0*/  IMAD R0, R8, -0x800000, R9 ;  /* 0xff80000008007824 */ /* 0x000fe200078e0209 */
[----:B------:R-:W0:Y:S01]  /*3ae0*/  MUFU.RCP R10, R3 ;  /* 0x00000003000a7308 */ /* 0x000e220000001000 */
[----:B------:R-:W-:Y:S01]  /*3af0*/  FADD.FTZ R11, -R3, -RZ ;  /* 0x800000ff030b7221 */ /* 0x000fe20000010100 */
[----:B------:R-:W-:-:S03]  /*3b00*/  IADD3 R7, PT, PT, R7, R6, RZ ;  /* 0x0000000607077210 */ /* 0x000fc60007ffe0ff */
[----:B0-----:R-:W-:-:S04]  /*3b10*/  FFMA R13, R10, R11, 1 ;  /* 0x3f8000000a0d7423 */ /* 0x001fc8000000000b */
[----:B------:R-:W-:-:S04]  /*3b20*/  FFMA R12, R10, R13, R10 ;  /* 0x0000000d0a0c7223 */ /* 0x000fc8000000000a */
[----:B------:R-:W-:-:S04]  /*3b30*/  FFMA R9, R0, R12, RZ ;  /* 0x0000000c00097223 */ /* 0x000fc800000000ff */
[----:B------:R-:W-:-:S04]  /*3b40*/  FFMA R10, R11, R9, R0 ;  /* 0x000000090b0a7223 */ /* 0x000fc80000000000 */
[----:B------:R-:W-:-:S04]  /*3b50*/  FFMA R9, R12, R10, R9 ;  /* 0x0000000a0c097223 */ /* 0x000fc80000000009 */
[----:B------:R-:W-:-:S04]  /*3b60*/  FFMA R10, R11, R9, R0 ;  /* 0x000000090b0a7223 */ /* 0x000fc80000000000 */
[----:B------:R-:W-:-:S05]  /*3b70*/  FFMA R0, R12, R10, R9 ;  /* 0x0000000a0c007223 */ /* 0x000fca0000000009 */
[----:B------:R-:W-:-:S04]  /*3b80*/  SHF.R.U32.HI R3, RZ, 0x17, R0 ;  /* 0x00000017ff037819 */ /* 0x000fc80000011600 */
[----:B------:R-:W-:-:S04]  /*3b90*/  LOP3.LUT R3, R3, 0xff, RZ, 0xc0, !PT ;  /* 0x000000ff03037812 */ /* 0x000fc800078ec0ff */
[----:B------:R-:W-:-:S04]  /*3ba0*/  IADD3 R11, PT, PT, R3, R7, RZ ;  /* 0x00000007030b7210 */ /* 0x000fc80007ffe0ff */
[----:B------:R-:W-:-:S04]  /*3bb0*/  IADD3 R3, PT, PT, R11, -0x1, RZ ;  /* 0xffffffff0b037810 */ /* 0x000fc80007ffe0ff */
[----:B------:R-:W-:-:S13]  /*3bc0*/  ISETP.GE.U32.AND P0, PT, R3, 0xfe, PT ;  /* 0x000000fe0300780c */ /* 0x000fda0003f06070 */
[----:B------:R-:W-:Y:S05]  /*3bd0*/  @!P0 BRA `(.L_x_54) ;  /* 0x0000000000808947 */ /* 0x000fea0003800000 */
[----:B------:R-:W-:-:S13]  /*3be0*/  ISETP.GT.AND P0, PT, R11, 0xfe, PT ;  /* 0x000000fe0b00780c */ /* 0x000fda0003f04270 */
[----:B------:R-:W-:Y:S05]  /*3bf0*/  @P0 BRA `(.L_x_55) ;  /* 0x00000000006c0947 */ /* 0x000fea0003800000 */
[----:B------:R-:W-:-:S13]  /*3c00*/  ISETP.GE.AND P0, PT, R11, 0x1, PT ;  /* 0x000000010b00780c */ /* 0x000fda0003f06270 */
[----:B------:R-:W-:Y:S05]  /*3c10*/  @P0 BRA `(.L_x_56) ;  /* 0x0000000000980947 */ /* 0x000fea0003800000 */
[----:B------:R-:W-:Y:S02]  /*3c20*/  ISETP.GE.AND P0, PT, R11, -0x18, PT ;  /* 0xffffffe80b00780c */ /* 0x000fe40003f06270 */
[----:B------:R-:W-:-:S11]  /*3c30*/  LOP3.LUT R0, R0, 0x80000000, RZ, 0xc0, !PT ;  /* 0x8000000000007812 */ /* 0x000fd600078ec0ff */
[----:B------:R-:W-:Y:S05]  /*3c40*/  @!P0 BRA `(.L_x_56) ;  /* 0x00000000008c8947 */ /* 0x000fea0003800000 */
[CCC-:B------:R-:W-:Y:S01]  /*3c50*/  FFMA.RZ R3, R12.reuse, R10.reuse, R9.reuse ;  /* 0x0000000a0c037223 */ /* 0x1c0fe2000000c009 */
[C---:B------:R-:W-:Y:S01]  /*3c60*/  IADD3 R8, PT, PT, R11.reuse, 0x20, RZ ;  /* 0x000000200b087810 */ /* 0x040fe20007ffe0ff */
[CCC-:B------:R-:W-:Y:S01]  /*3c70*/  FFMA.RM R6, R12.reuse, R10.reuse, R9.reuse ;  /* 0x0000000a0c067223 */ /* 0x1c0fe20000004009 */
[----:B------:R-:W-:Y:S02]  /*3c80*/  ISETP.NE.AND P3, PT, R11, RZ, PT ;  /* 0x000000ff0b00720c */ /* 0x000fe40003f65270 */
[----:B------:R-:W-:Y:S01]  /*3c90*/  LOP3.LUT R7, R3, 0x7fffff, RZ, 0xc0, !PT ;  /* 0x007fffff03077812 */ /* 0x000fe200078ec0ff */
[----:B------:R-:W-:Y:S01]  /*3ca0*/  FFMA.RP R3, R12, R10, R9 ;  /* 0x0000000a0c037223 */ /* 0x000fe20000008009 */
[----:B------:R-:W-:Y:S02]  /*3cb0*/  ISETP.NE.AND P1, PT, R11, RZ, PT ;  /* 0x000000ff0b00720c */ /* 0x000fe40003f25270 */
[----:B------:R-:W-:Y:S02]  /*3cc0*/  LOP3.LUT R7, R7, 0x800000, RZ, 0xfc, !PT ;  /* 0x0080000007077812 */ /* 0x000fe400078efcff */
[----:B------:R-:W-:-:S02]  /*3cd0*/  IADD3 R9, PT, PT, -R11, RZ, RZ ;  /* 0x000000ff0b097210 */ /* 0x000fc40007ffe1ff */
[----:B------:R-:W-:Y:S02]  /*3ce0*/  SHF.L.U32 R8, R7, R8, RZ ;  /* 0x0000000807087219 */ /* 0x000fe400000006ff */
[----:B------:R-:W-:Y:S02]  /*3cf0*/  FSETP.NEU.FTZ.AND P0, PT, R3, R6, PT ;  /* 0x000000060300720b */ /* 0x000fe40003f1d000 */
[----:B------:R-:W-:Y:S02]  /*3d00*/  SEL R6, R9, RZ, P3 ;  /* 0x000000ff09067207 */ /* 0x000fe40001800000 */
[----:B------:R-:W-:Y:S02]  /*3d10*/  ISETP.NE.AND P1, PT, R8, RZ, P1 ;  /* 0x000000ff0800720c */ /* 0x000fe40000f25270 */
[----:B------:R-:W-:Y:S02]  /*3d20*/  SHF.R.U32.HI R6, RZ, R6, R7 ;  /* 0x00000006ff067219 */ /* 0x000fe40000011607 */
[----:B------:R-:W-:-:S02]  /*3d30*/  PLOP3.LUT P0, PT, P0, P1, PT, 0xf8, 0x8f ;  /* 0x00000000008f781c */ /* 0x000fc40000703f70 */
[----:B------:R-:W-:Y:S02]  /*3d40*/  SHF.R.U32.HI R8, RZ, 0x1, R6 ;  /* 0x00000001ff087819 */ /* 0x000fe40000011606 */
[----:B------:R-:W-:-:S04]  /*3d50*/  SEL R3, RZ, 0x1, !P0 ;  /* 0x00000001ff037807 */ /* 0x000fc80004000000 */
[----:B------:R-:W-:-:S04]  /*3d60*/  LOP3.LUT R3, R3, 0x1, R8, 0xf8, !PT ;  /* 0x0000000103037812 */ /* 0x000fc800078ef808 */
[----:B------:R-:W-:-:S04]  /*3d70*/  LOP3.LUT R3, R3, R6, RZ, 0xc0, !PT ;  /* 0x0000000603037212 */ /* 0x000fc800078ec0ff */
[----:B------:R-:W-:-:S04]  /*3d80*/  IADD3 R3, PT, PT, R8, R3, RZ ;  /* 0x0000000308037210 */ /* 0x000fc80007ffe0ff */
[----:B------:R-:W-:Y:S01]  /*3d90*/  LOP3.LUT R0, R3, R0, RZ, 0xfc, !PT ;  /* 0x0000000003007212 */ /* 0x000fe200078efcff */
[----:B------:R-:W-:Y:S06]  /*3da0*/  BRA `(.L_x_56) ;  /* 0x0000000000347947 */ /* 0x000fec0003800000 */
.L_x_55:
[----:B------:R-:W-:-:S04]  /*3db0*/  LOP3.LUT R0, R0, 0x80000000, RZ, 0xc0, !PT ;  /* 0x8000000000007812 */ /* 0x000fc800078ec0ff */
[----:B------:R-:W-:Y:S01]  /*3dc0*/  LOP3.LUT R0, R0, 0x7f800000, RZ, 0xfc, !PT ;  /* 0x7f80000000007812 */ /* 0x000fe200078efcff */
[----:B------:R-:W-:Y:S06]  /*3dd0*/  BRA `(.L_x_56) ;  /* 0x0000000000287947 */ /* 0x000fec0003800000 */
.L_x_54:
[----:B------:R-:W-:Y:S01]  /*3de0*/  LEA R0, R7, R0, 0x17 ;  /* 0x0000000007007211 */ /* 0x000fe200078eb8ff */
[----:B------:R-:W-:Y:S06]  /*3df0*/  BRA `(.L_x_56) ;  /* 0x0000000000207947 */ /* 0x000fec0003800000 */
.L_x_53:
[----:B------:R-:W-:-:S04]  /*3e00*/  LOP3.LUT R0, R10, 0x80000000, R9, 0x48, !PT ;  /* 0x800000000a007812 */ /* 0x000fc800078e4809 */
[----:B------:R-:W-:Y:S01]  /*3e10*/  LOP3.LUT R0, R0, 0x7f800000, RZ, 0xfc, !PT ;  /* 0x7f80000000007812 */ /* 0x000fe200078efcff */
[----:B------:R-:W-:Y:S06]  /*3e20*/  BRA `(.L_x_56) ;  /* 0x0000000000147947 */ /* 0x000fec0003800000 */
.L_x_52:
[----:B------:R-:W-:Y:S01]  /*3e30*/  LOP3.LUT R0, R10, 0x80000000, R9, 0x48, !PT ;  /* 0x800000000a007812 */ /* 0x000fe200078e4809 */
[----:B------:R-:W-:Y:S06]  /*3e40*/  BRA `(.L_x_56) ;  /* 0x00000000000c7947 */ /* 0x000fec0003800000 */
.L_x_51:
[----:B------:R-:W0:Y:S01]  /*3e50*/  MUFU.RSQ R0, -QNAN ;  /* 0xffc0000000007908 */ /* 0x000e220000001400 */
[----:B------:R-:W-:Y:S05]  /*3e60*/  BRA `(.L_x_56) ;  /* 0x0000000000047947 */ /* 0x000fea0003800000 */
.L_x_50:
[----:B------:R-:W-:-:S07]  /*3e70*/  FADD.FTZ R0, R0, R3 ;  /* 0x0000000300007221 */ /* 0x000fce0000010000 */
.L_x_56:
[----:B------:R-:W-:-:S04]  /*3e80*/  HFMA2 R3, -RZ, RZ, 0, 0 ;  /* 0x00000000ff037431 */ /* 0x000fc800000001ff */
[----:B0-----:R-:W-:Y:S05]  /*3e90*/  RET.REL.NODEC R2 `(_Z25opt_row_rmsnorm_pure_fp16ILi128EEvPK6__halfS2_PS0_if) ;  /* 0xffffffc002587950 */ /* 0x001fea0003c3ffff */
.L_x_57:
[----:B------:R-:W-:-:S00]  /*3ea0*/  BRA `(.L_x_57) ;  /* 0xfffffffc00fc7947 */ /* 0x000fc0000383ffff */
[----:B------:R-:W-:-:S00]  /*3eb0*/  NOP ;  /* 0x0000000000007918 */ /* 0x000fc00000000000 */
        /* <DEDUP_REMOVED lines=12> */
.L_x_146:


//--------------------- .text._Z23opt_row_rmsnorm_f32_dimILi128EEvPfS0_S0_iif --------------------------
	.section	.text._Z23opt_row_rmsnorm_f32_dimILi128EEvPfS0_S0_iif,"ax",@progbits
	.align	128
        .global         _Z23opt_row_rmsnorm_f32_dimILi128EEvPfS0_S0_iif
        .type           _Z23opt_row_rmsnorm_f32_dimILi128EEvPfS0_S0_iif,@function
        .size           _Z23opt_row_rmsnorm_f32_dimILi128EEvPfS0_S0_iif,(.L_x_147 - _Z23opt_row_rmsnorm_f32_dimILi128EEvPfS0_S0_iif)
        .other          _Z23opt_row_rmsnorm_f32_dimILi128EEvPfS0_S0_iif,@"STO_CUDA_ENTRY STV_DEFAULT"
_Z23opt_row_rmsnorm_f32_dimILi128EEvPfS0_S0_iif:
.text._Z23opt_row_rmsnorm_f32_dimILi128EEvPfS0_S0_iif:
[----:B------:R-:W-:Y:S08]  /*0000*/  LDC R1, c[0x0][0x37c] ;  /* 0x0000df00ff017b82 */ /* 0x000ff00000000800 */
[----:B------:R-:W0:Y:S08]  /*0010*/  S2UR UR4, SR_CTAID.X ;  /* 0x00000000000479c3 */ /* 0x000e300000002500 */
[----:B------:R-:W0:Y:S02]  /*0020*/  LDC R0, c[0x0][0x398] ;  /* 0x0000e600ff007b82 */ /* 0x000e240000000800 */
[----:B0-----:R-:W-:-:S13]  /*0030*/  ISETP.LE.AND P0, PT, R0, UR4, PT ;  /* 0x0000000400007c0c */ /* 0x001fda000bf03270 */
[----:B------:R-:W-:Y:S05]  /*0040*/  @P0 EXIT ;  /* 0x000000000000094d */ /* 0x000fea0003800000 */
[----:B------:R-:W0:Y:S01]  /*0050*/  S2R R0, SR_TID.X ;  /* 0x0000000000007919 */ /* 0x000e220000002100 */
[----:B------:R-:W1:Y:S01]  /*0060*/  LDC R20, c[0x0][0x39c] ;  /* 0x0000e700ff147b82 */ /* 0x000e620000000800 */
[----:B------:R-:W2:Y:S01]  /*0070*/  LDCU.64 UR6, c[0x0][0x358] ;  /* 0x00006b00ff0677ac */ /* 0x000ea20008000a00 */
[----:B------:R-:W-:Y:S01]  /*0080*/  BSSY.RECONVERGENT B0, `(.L_x_58) ;  /* 0x000004d000007945 */ /* 0x000fe20003800200 */
[----:B------:R-:W-:Y:S01]  /*0090*/  HFMA2 R24, -RZ, RZ, 0, 0 ;  /* 0x00000000ff187431 */ /* 0x000fe200000001ff */
[----:B-1----:R-:W-:Y:S01]  /*00a0*/  SHF.R.S32.HI R21, RZ, 0x2, R20 ;  /* 0x00000002ff157819 */ /* 0x002fe20000011414 */
[C---:B------:R-:W-:Y:S01]  /*00b0*/  IMAD R2, R20.reuse, UR4, RZ ;  /* 0x0000000414027c24 */ /* 0x040fe2000f8e02ff */
[----:B------:R-:W-:Y:S02]  /*00c0*/  LOP3.LUT R3, R20, 0xfffffffc, RZ, 0xc0, !PT ;  /* 0xfffffffc14037812 */ /* 0x000fe400078ec0ff */
[----:B0-----:R-:W-:-:S13]  /*00d0*/  ISETP.GE.AND P1, PT, R0, R21, PT ;  /* 0x000000150000720c */ /* 0x001fda0003f26270 */
[----:B--2---:R-:W-:Y:S05]  /*00e0*/  @P1 BRA `(.L_x_59) ;  /* 0x0000000400181947 */ /* 0x004fea0003800000 */
[-C--:B------:R-:W-:Y:S01]  /*00f0*/  LOP3.LUT R4, RZ, R0.reuse, RZ, 0x33, !PT ;  /* 0x00000000ff047212 */ /* 0x080fe200078e33ff */
[----:B------:R-:W-:Y:S01]  /*0100*/  BSSY.RECONVERGENT B1, `(.L_x_60) ;  /* 0x0000020000017945 */ /* 0x000fe20003800200 */
[----:B------:R-:W-:Y:S01]  /*0110*/  IMAD.MOV.U32 R24, RZ, RZ, RZ ;  /* 0x000000ffff187224 */ /* 0x000fe200078e00ff */
[----:B------:R-:W-:Y:S02]  /*0120*/  MOV R26, R0 ;  /* 0x00000000001a7202 */ /* 0x000fe40000000f00 */
[----:B------:R-:W-:-:S04]  /*0130*/  IADD3 R6, PT, PT, R21, R4, RZ ;  /* 0x0000000415067210 */ /* 0x000fc80007ffe0ff */
[C---:B------:R-:W-:Y:S02]  /*0140*/  LOP3.LUT R4, R6.reuse, 0x180, RZ, 0xc0, !PT ;  /* 0x0000018006047812 */ /* 0x040fe400078ec0ff */
[----:B------:R-:W-:Y:S02]  /*0150*/  ISETP.GE.U32.AND P0, PT, R6, 0x180, PT ;  /* 0x000001800600780c */ /* 0x000fe40003f06070 */
[----:B------:R-:W-:-:S13]  /*0160*/  ISETP.NE.AND P2, PT, R4, 0x180, PT ;  /* 0x000001800400780c */ /* 0x000fda0003f45270 */
[----:B------:R-:W-:Y:S05]  /*0170*/  @!P2 BRA `(.L_x_61) ;  /* 0x000000000060a947 */ /* 0x000fea0003800000 */
[----:B------:R-:W0:Y:S01]  /*0180*/  LDCU.64 UR4, c[0x0][0x380] ;  /* 0x00007000ff0477ac */ /* 0x000e220008000a00 */
[----:B------:R-:W-:Y:S01]  /*0190*/  IMAD.WIDE R4, R2, 0x4, RZ ;  /* 0x0000000402047825 */ /* 0x000fe200078e02ff */
[----:B------:R-:W-:Y:S02]  /*01a0*/  LEA.HI R6, R6, 0x1, RZ, 0x19 ;  /* 0x0000000106067811 */ /* 0x000fe400078fc8ff */
[----:B------:R-:W-:Y:S01]  /*01b0*/  MOV R26, R0 ;  /* 0x00000000001a7202 */ /* 0x000fe20000000f00 */
[----:B------:R-:W-:Y:S01]  /*01c0*/  IMAD.MOV.U32 R24, RZ, RZ, RZ ;  /* 0x000000ffff187224 */ /* 0x000fe200078e00ff */
[----:B------:R-:W-:Y:S01]  /*01d0*/  LOP3.LUT R6, R6, 0x3, RZ, 0xc0, !PT ;  /* 0x0000000306067812 */ /* 0x000fe200078ec0ff */
[----:B------:R-:W-:-:S04]  /*01e0*/  IMAD.WIDE.U32 R4, R0, 0x10, R4 ;  /* 0x0000001000047825 */ /* 0x000fc800078e0004 */
[----:B------:R-:W-:Y:S01]  /*01f0*/  IMAD.MOV R8, RZ, RZ, -R6 ;  /* 0x000000ffff087224 */ /* 0x000fe200078e0a06 */
[----:B0-----:R-:W-:-:S04]  /*0200*/  IADD3 R10, P2, PT, R4, UR4, RZ ;  /* 0x00000004040a7c10 */ /* 0x001fc8000ff5e0ff */
[----:B------:R-:W-:-:S09]  /*0210*/  IADD3.X R11, PT, PT, R5, UR5, RZ, P2, !PT ;  /* 0x00000005050b7c10 */ /* 0x000fd200097fe4ff */
.L_x_62:
[----:B------:R-:W-:Y:S02]  /*0220*/  MOV R4, R10 ;  /* 0x0000000a00047202 */ /* 0x000fe40000000f00 */
[----:B------:R-:W-:-:S06]  /*0230*/  MOV R5, R11 ;  /* 0x0000000b00057202 */ /* 0x000fcc0000000f00 */
[----:B------:R-:W2:Y:S01]  /*0240*/  LDG.E.128.CONSTANT R4, desc[UR6][R4.64] ;  /* 0x0000000604047981 */ /* 0x000ea2000c1e9d00 */
[----:B------:R-:W-:Y:S01]  /*0250*/  VIADD R8, R8, 0x1 ;  /* 0x0000000108087836 */ /* 0x000fe20000000000 */
[----:B------:R-:W-:Y:S02]  /*0260*/  IADD3 R10, P3, PT, R10, 0x800, RZ ;  /* 0x000008000a0a7810 */ /* 0x000fe40007f7e0ff */
[----:B------:R-:W-:Y:S02]  /*0270*/  IADD3 R26, PT, PT, R26, 0x80, RZ ;  /* 0x000000801a1a7810 */ /* 0x000fe40007ffe0ff */
[----:B------:R-:W-:Y:S02]  /*0280*/  ISETP.NE.AND P2, PT, R8, RZ, PT ;  /* 0x000000ff0800720c */ /* 0x000fe40003f45270 */
[----:B------:R-:W-:Y:S01]  /*0290*/  IADD3.X R11, PT, PT, RZ, R11, RZ, P3, !PT ;  /* 0x0000000bff0b7210 */ /* 0x000fe20001ffe4ff */
[----:B--2---:R-:W-:-:S04]  /*02a0*/  FMUL R9, R5, R5 ;  /* 0x0000000505097220 */ /* 0x004fc80000400000 */
[----:B------:R-:W-:-:S04]  /*02b0*/  FFMA R9, R4, R4, R9 ;  /* 0x0000000404097223 */ /* 0x000fc80000000009 */
[----:B------:R-:W-:-:S04]  /*02c0*/  FFMA R6, R6, R6, R9 ;  /* 0x0000000606067223 */ /* 0x000fc80000000009 */
[----:B------:R-:W-:-:S04]  /*02d0*/  FFMA R7, R7, R7, R6 ;  /* 0x0000000707077223 */ /* 0x000fc80000000006 */
[----:B------:R-:W-:Y:S01]  /*02e0*/  FADD R24, R7, R24 ;  /* 0x0000001807187221 */ /* 0x000fe20000000000 */
[----:B------:R-:W-:Y:S06]  /*02f0*/  @P2 BRA `(.L_x_62) ;  /* 0xfffffffc00c82947 */ /* 0x000fec000383ffff */
.L_x_61:
[----:B------:R-:W-:Y:S05]  /*0300*/  BSYNC.RECONVERGENT B1 ;  /* 0x0000000000017941 */ /* 0x000fea0003800200 */
.L_x_60:
[----:B------:R-:W-:Y:S05]  /*0310*/  @!P0 BRA `(.L_x_59) ;  /* 0x00000000008c8947 */ /* 0x000fea0003800000 */
[----:B------:R-:W0:Y:S01]  /*0320*/  LDCU.64 UR4, c[0x0][0x380] ;  /* 0x00007000ff0477ac */ /* 0x000e220008000a00 */
[----:B------:R-:W-:-:S04]  /*0330*/  IMAD.WIDE R4, R2, 0x4, RZ ;  /* 0x0000000402047825 */ /* 0x000fc800078e02ff */
[----:B------:R-:W-:-:S03]  /*0340*/  IMAD.WIDE.U32 R4, R26, 0x10, R4 ;  /* 0x000000101a047825 */ /* 0x000fc600078e0004 */
[----:B0-----:R-:W-:-:S04]  /*0350*/  IADD3 R22, P0, PT, R4, UR4, RZ ;  /* 0x0000000404167c10 */ /* 0x001fc8000ff1e0ff */
[----:B------:R-:W-:-:S04]  /*0360*/  IADD3 R22, P2, PT, R22, 0x1000, RZ ;  /* 0x0000100016167810 */ /* 0x000fc80007f5e0ff */
[----:B------:R-:W-:-:S09]  /*0370*/  IADD3.X R23, PT, PT, RZ, UR5, R5, P2, P0 ;  /* 0x00000005ff177c10 */ /* 0x000fd200097e0405 */
.L_x_63:
[----:B------:R-:W2:Y:S04]  /*0380*/  LDG.E.128.CONSTANT R4, desc[UR6][R22.64+-0x1000] ;  /* 0xfff0000616047981 */ /* 0x000ea8000c1e9d00 */
[----:B------:R-:W3:Y:S04]  /*0390*/  LDG.E.128.CONSTANT R8, desc[UR6][R22.64+-0x800] ;  /* 0xfff8000616087981 */ /* 0x000ee8000c1e9d00 */
[----:B------:R-:W4:Y:S04]  /*03a0*/  LDG.E.128.CONSTANT R12, desc[UR6][R22.64] ;  /* 0x00000006160c7981 */ /* 0x000f28000c1e9d00 */
[----:B------:R0:W5:Y:S01]  /*03b0*/  LDG.E.128.CONSTANT R16, desc[UR6][R22.64+0x800] ;  /* 0x0008000616107981 */ /* 0x000162000c1e9d00 */
[----:B------:R-:W-:-:S05]  /*03c0*/  VIADD R26, R26, 0x200 ;  /* 0x000002001a1a7836 */ /* 0x000fca0000000000 */
[----:B------:R-:W-:Y:S02]  /*03d0*/  ISETP.GE.AND P0, PT, R26, R21, PT ;  /* 0x000000151a00720c */ /* 0x000fe40003f06270 */
[----:B0-----:R-:W-:-:S04]  /*03e0*/  IADD3 R22, P2, PT, R22, 0x2000, RZ ;  /* 0x0000200016167810 */ /* 0x001fc80007f5e0ff */
[----:B------:R-:W-:Y:S01]  /*03f0*/  IADD3.X R23, PT, PT, RZ, R23, RZ, P2, !PT ;  /* 0x00000017ff177210 */ /* 0x000fe200017fe4ff */
[----:B--2---:R-:W-:-:S04]  /*0400*/  FMUL R5, R5, R5 ;  /* 0x0000000505057220 */ /* 0x004fc80000400000 */
[----:B------:R-:W-:Y:S01]  /*0410*/  FFMA R5, R4, R4, R5 ;  /* 0x0000000404057223 */ /* 0x000fe20000000005 */
[----:B---3--:R-:W-:-:S03]  /*0420*/  FMUL R9, R9, R9 ;  /* 0x0000000909097220 */ /* 0x008fc60000400000 */
[----:B------:R-:W-:Y:S01]  /*0430*/  FFMA R6, R6, R6, R5 ;  /* 0x0000000606067223 */ /* 0x000fe20000000005 */
[----:B------:R-:W-:Y:S01]  /*0440*/  FFMA R9, R8, R8, R9 ;  /* 0x0000000808097223 */ /* 0x000fe20000000009 */
[----:B----4-:R-:W-:Y:S02]  /*0450*/  FMUL R13, R13, R13 ;  /* 0x0000000d0d0d7220 */ /* 0x010fe40000400000 */
[----:B------:R-:W-:Y:S01]  /*0460*/  FFMA R7, R7, R7, R6 ;  /* 0x0000000707077223 */ /* 0x000fe20000000006 */
[----:B------:R-:W-:Y:S01]  /*0470*/  FFMA R10, R10, R10, R9 ;  /* 0x0000000a0a0a7223 */ /* 0x000fe20000000009 */
[----:B------:R-:W-:Y:S01]  /*0480*/  FFMA R13, R12, R12, R13 ;  /* 0x0000000c0c0d7223 */ /* 0x000fe2000000000d */
[----:B-----5:R-:W-:Y:S01]  /*0490*/  FMUL R17, R17, R17 ;  /* 0x0000001111117220 */ /* 0x020fe20000400000 */
[----:B------:R-:W-:Y:S01]  /*04a0*/  FADD R7, R7, R24 ;  /* 0x0000001807077221 */ /* 0x000fe20000000000 */
[----:B------:R-:W-:Y:S01]  /*04b0*/  FFMA R10, R11, R11, R10 ;  /* 0x0000000b0b0a7223 */ /* 0x000fe2000000000a */
[----:B------:R-:W-:Y:S01]  /*04c0*/  FFMA R14, R14, R14, R13 ;  /* 0x0000000e0e0e7223 */ /* 0x000fe2000000000d */
[----:B------:R-:W-:-:S02]  /*04d0*/  FFMA R17, R16, R16, R17 ;  /* 0x0000001010117223 */ /* 0x000fc40000000011 */
[----:B------:R-:W-:Y:S01]  /*04e0*/  FADD R7, R7, R10 ;  /* 0x0000000a07077221 */ /* 0x000fe20000000000 */
[----:B------:R-:W-:Y:S01]  /*04f0*/  FFMA R14, R15, R15, R14 ;  /* 0x0000000f0f0e7223 */ /* 0x000fe2000000000e */
[----:B------:R-:W-:-:S03]  /*0500*/  FFMA R18, R18, R18, R17 ;  /* 0x0000001212127223 */ /* 0x000fc60000000011 */
[----:B------:R-:W-:Y:S01]  /*0510*/  FADD R7, R7, R14 ;  /* 0x0000000e07077221 */ /* 0x000fe20000000000 */
[----:B------:R-:W-:-:S04]  /*0520*/  FFMA R18, R19, R19, R18 ;  /* 0x0000001313127223 */ /* 0x000fc80000000012 */
[----:B------:R-:W-:Y:S01]  /*0530*/  FADD R24, R7, R18 ;  /* 0x0000001207187221 */ /* 0x000fe20000000000 */
[----:B------:R-:W-:Y:S06]  /*0540*/  @!P0 BRA `(.L_x_63) ;  /* 0xfffffffc008c8947 */ /* 0x000fec000383ffff */
.L_x_59:
[----:B------:R-:W-:Y:S05]  /*0550*/  BSYNC.RECONVERGENT B0 ;  /* 0x0000000000007941 */ /* 0x000fea0003800200 */
.L_x_58:
[----:B------:R-:W-:Y:S01]  /*0560*/  IADD3 R23, PT, PT, R3, R0, RZ ;  /* 0x0000000003177210 */ /* 0x000fe20007ffe0ff */
[----:B------:R-:W-:Y:S03]  /*0570*/  BSSY.RECONVERGENT B0, `(.L_x_64) ;  /* 0x000006f000007945 */ /* 0x000fe60003800200 */
[----:B------:R-:W-:-:S13]  /*0580*/  ISETP.GE.AND P0, PT, R23, R20, PT ;  /* 0x000000141700720c */ /* 0x000fda0003f06270 */
[----:B------:R-:W-:Y:S05]  /*0590*/  @P0 BRA `(.L_x_65) ;  /* 0x0000000400b00947 */ /* 0x000fea0003800000 */
[----:B------:R-:W-:Y:S01]  /*05a0*/  VIADDMNMX R4, R23, 0x80, R20, !PT ;  /* 0x0000008017047846 */ /* 0x000fe20007800114 */
[----:B------:R-:W-:Y:S01]  /*05b0*/  BSSY.RECONVERGENT B1, `(.L_x_66) ;  /* 0x0000035000017945 */ /* 0x000fe20003800200 */
[----:B------:R-:W-:Y:S01]  /*05c0*/  LOP3.LUT R5, RZ, R0, RZ, 0x33, !PT ;  /* 0x00000000ff057212 */ /* 0x000fe200078e33ff */
[----:B------:R-:W-:-:S03]  /*05d0*/  IMAD.MOV.U32 R9, RZ, RZ, R23 ;  /* 0x000000ffff097224 */ /* 0x000fc600078e0017 */
[----:B------:R-:W-:-:S04]  /*05e0*/  IADD3 R4, PT, PT, -R3, R4, R5 ;  /* 0x0000000403047210 */ /* 0x000fc80007ffe105 */
        /* <DEDUP_REMOVED lines=8> */
[----:B------:R-:W-:Y:S01]  /*0670*/  IADD3 R10, PT, PT, -R10, RZ, RZ ;  /* 0x000000ff0a0a7210 */ /* 0x000fe20007ffe1ff */
[----:B0-----:R-:W-:-:S03]  /*0680*/  IMAD.WIDE R4, R2, 0x4, R4 ;  /* 0x0000000402047825 */ /* 0x001fc600078e0204 */
[----:B------:R-:W-:-:S05]  /*0690*/  IADD3 R4, P0, PT, R4, 0x1000, RZ ;  /* 0x0000100004047810 */ /* 0x000fca0007f1e0ff */
[----:B------:R-:W-:-:S08]  /*06a0*/  IMAD.X R5, RZ, RZ, R5, P0 ;  /* 0x000000ffff057224 */ /* 0x000fd000000e0605 */
.L_x_68:
        /* <DEDUP_REMOVED lines=9> */
[----:B------:R-:W5:Y:S04]  /*0740*/  LDG.E.CONSTANT R15, desc[UR6][R6.64] ;  /* 0x00000006060f7981 */ /* 0x000f68000c1e9900 */
[----:B------:R-:W5:Y:S04]  /*0750*/  LDG.E.CONSTANT R16, desc[UR6][R6.64+0x200] ;  /* 0x0002000606107981 */ /* 0x000f68000c1e9900 */
[----:B------:R-:W5:Y:S01]  /*0760*/  LDG.E.CONSTANT R17, desc[UR6][R6.64+0x400] ;  /* 0x0004000606117981 */ /* 0x000f62000c1e9900 */
[----:B--2---:R-:W-:-:S03]  /*0770*/  FFMA R24, R19, R19, R24 ;  /* 0x0000001313187223 */ /* 0x004fc60000000018 */
[----:B------:R-:W2:Y:S01]  /*0780*/  LDG.E.CONSTANT R19, desc[UR6][R6.64+0x600] ;  /* 0x0006000606137981 */ /* 0x000ea2000c1e9900 */
[----:B---3--:R-:W-:-:S03]  /*0790*/  FFMA R25, R25, R25, R24 ;  /* 0x0000001919197223 */ /* 0x008fc60000000018 */
[----:B------:R-:W3:Y:S01]  /*07a0*/  LDG.E.CONSTANT R24, desc[UR6][R6.64+0x800] ;  /* 0x0008000606187981 */ /* 0x000ee2000c1e9900 */
[----:B----4-:R-:W-:-:S03]  /*07b0*/  FFMA R25, R22, R22, R25 ;  /* 0x0000001616197223 */ /* 0x010fc60000000019 */
[----:B------:R-:W4:Y:S01]  /*07c0*/  LDG.E.CONSTANT R22, desc[UR6][R6.64+0xa00] ;  /* 0x000a000606167981 */ /* 0x000f22000c1e9900 */
[----:B-----5:R-:W-:-:S03]  /*07d0*/  FFMA R28, R18, R18, R25 ;  /* 0x00000012121c7223 */ /* 0x020fc60000000019 */
[----:B------:R-:W5:Y:S04]  /*07e0*/  LDG.E.CONSTANT R18, desc[UR6][R6.64+0xc00] ;  /* 0x000c000606127981 */ /* 0x000f68000c1e9900 */
[----:B------:R-:W5:Y:S01]  /*07f0*/  LDG.E.CONSTANT R25, desc[UR6][R6.64+0xe00] ;  /* 0x000e000606197981 */ /* 0x000f62000c1e9900 */
[----:B------:R-:W-:Y:S01]  /*0800*/  FFMA R11, R11, R11, R28 ;  /* 0x0000000b0b0b7223 */ /* 0x000fe2000000001c */
[----:B------:R-:W-:Y:S02]  /*0810*/  IADD3 R10, PT, PT, R10, 0x10, RZ ;  /* 0x000000100a0a7810 */ /* 0x000fe40007ffe0ff */
[----:B------:R-:W-:Y:S01]  /*0820*/  IADD3 R9, PT, PT, R9, 0x800, RZ ;  /* 0x0000080009097810 */ /* 0x000fe20007ffe0ff */
[----:B------:R-:W-:Y:S01]  /*0830*/  FFMA R12, R12, R12, R11 ;  /* 0x0000000c0c0c7223 */ /* 0x000fe2000000000b */
[----:B------:R-:W-:-:S03]  /*0840*/  ISETP.NE.AND P0, PT, R10, RZ, PT ;  /* 0x000000ff0a00720c */ /* 0x000fc60003f05270 */
[----:B------:R-:W-:-:S04]  /*0850*/  FFMA R13, R13, R13, R12 ;  /* 0x0000000d0d0d7223 */ /* 0x000fc8000000000c */
[----:B------:R-:W-:-:S04]  /*0860*/  FFMA R14, R14, R14, R13 ;  /* 0x0000000e0e0e7223 */ /* 0x000fc8000000000d */
[----:B------:R-:W-:-:S04]  /*0870*/  FFMA R15, R15, R15, R14 ;  /* 0x0000000f0f0f7223 */ /* 0x000fc8000000000e */
[----:B------:R-:W-:-:S04]  /*0880*/  FFMA R16, R16, R16, R15 ;  /* 0x0000001010107223 */ /* 0x000fc8000000000f */
[----:B------:R-:W-:-:S04]  /*0890*/  FFMA R16, R17, R17, R16 ;  /* 0x0000001111107223 */ /* 0x000fc80000000010 */
[----:B--2---:R-:W-:-:S04]  /*08a0*/  FFMA R19, R19, R19, R16 ;  /* 0x0000001313137223 */ /* 0x004fc80000000010 */
[----:B---3--:R-:W-:-:S04]  /*08b0*/  FFMA R19, R24, R24, R19 ;  /* 0x0000001818137223 */ /* 0x008fc80000000013 */
[----:B----4-:R-:W-:-:S04]  /*08c0*/  FFMA R19, R22, R22, R19 ;  /* 0x0000001616137223 */ /* 0x010fc80000000013 */
[----:B-----5:R-:W-:-:S04]  /*08d0*/  FFMA R18, R18, R18, R19 ;  /* 0x0000001212127223 */ /* 0x020fc80000000013 */
[----:B------:R-:W-:Y:S01]  /*08e0*/  FFMA R24, R25, R25, R18 ;  /* 0x0000001919187223 */ /* 0x000fe20000000012 */
[----:B------:R-:W-:Y:S06]  /*08f0*/  @P0 BRA `(.L_x_68) ;  /* 0xfffffffc006c0947 */ /* 0x000fec000383ffff */
.L_x_67:
[----:B------:R-:W-:Y:S05]  /*0900*/  BSYNC.RECONVERGENT B1 ;  /* 0x0000000000017941 */ /* 0x000fea0003800200 */
.L_x_66:
[----:B------:R-:W-:Y:S05]  /*0910*/  @!P2 BRA `(.L_x_65) ;  /* 0x0000000000d0a947 */ /* 0x000fea0003800000 */
[----:B------:R-:W0:Y:S01]  /*0920*/  LDC.64 R4, c[0x0][0x380] ;  /* 0x0000e000ff047b82 */ /* 0x000e220000000a00 */
[----:B------:R-:W-:Y:S01]  /*0930*/  ISETP.GE.U32.AND P0, PT, R26, 0x8, PT ;  /* 0x000000081a00780c */ /* 0x000fe20003f06070 */
[----:B------:R-:W-:Y:S01]  /*0940*/  BSSY.RECONVERGENT B1, `(.L_x_69) ;  /* 0x0000017000017945 */ /* 0x000fe20003800200 */
[----:B------:R-:W-:-:S04]  /*0950*/  LOP3.LUT R13, R8, 0x7, RZ, 0xc0, !PT ;  /* 0x00000007080d7812 */ /* 0x000fc800078ec0ff */
[----:B------:R-:W-:Y:S01]  /*0960*/  ISETP.NE.AND P2, PT, R13, RZ, PT ;  /* 0x000000ff0d00720c */ /* 0x000fe20003f45270 */
[----:B0-----:R-:W-:-:S06]  /*0970*/  IMAD.WIDE R4, R2, 0x4, R4 ;  /* 0x0000000402047825 */ /* 0x001fcc00078e0204 */
        /* <DEDUP_REMOVED lines=9> */
[----:B------:R-:W5:Y:S01]  /*0a10*/  LDG.E.CONSTANT R26, desc[UR6][R6.64+0xe00] ;  /* 0x000e0006061a7981 */ /* 0x000f62000c1e9900 */
[----:B------:R-:W-:-:S02]  /*0a20*/  VIADD R9, R9, 0x400 ;  /* 0x0000040009097836 */ /* 0x000fc40000000000 */
[----:B--2---:R-:W-:-:S04]  /*0a30*/  FFMA R11, R11, R11, R24 ;  /* 0x0000000b0b0b7223 */ /* 0x004fc80000000018 */
[----:B---3--:R-:W-:-:S04]  /*0a40*/  FFMA R11, R10, R10, R11 ;  /* 0x0000000a0a0b7223 */ /* 0x008fc8000000000b */
[----:B----4-:R-:W-:-:S04]  /*0a50*/  FFMA R11, R12, R12, R11 ;  /* 0x0000000c0c0b7223 */ /* 0x010fc8000000000b */
[----:B-----5:R-:W-:-:S04]  /*0a60*/  FFMA R11, R14, R14, R11 ;  /* 0x0000000e0e0b7223 */ /* 0x020fc8000000000b */
[----:B------:R-:W-:-:S04]  /*0a70*/  FFMA R11, R16, R16, R11 ;  /* 0x00000010100b7223 */ /* 0x000fc8000000000b */
[----:B------:R-:W-:-:S04]  /*0a80*/  FFMA R11, R18, R18, R11 ;  /* 0x00000012120b7223 */ /* 0x000fc8000000000b */
[----:B------:R-:W-:-:S04]  /*0a90*/  FFMA R11, R22, R22, R11 ;  /* 0x00000016160b7223 */ /* 0x000fc8000000000b */
[----:B------:R-:W-:-:S07]  /*0aa0*/  FFMA R24, R26, R26, R11 ;  /* 0x0000001a1a187223 */ /* 0x000fce000000000b */
.L_x_70:
[----:B------:R-:W-:Y:S05]  /*0ab0*/  BSYNC.RECONVERGENT B1 ;  /* 0x0000000000017941 */ /* 0x000fea0003800200 */
.L_x_69:
        /* <DEDUP_REMOVED lines=12> */
[----:B--2---:R-:W-:-:S04]  /*0b80*/  FFMA R11, R11, R11, R24 ;  /* 0x0000000b0b0b7223 */ /* 0x004fc80000000018 */
[----:B---3--:R-:W-:-:S04]  /*0b90*/  FFMA R11, R10, R10, R11 ;  /* 0x0000000a0a0b7223 */ /* 0x008fc8000000000b */
[----:B----4-:R-:W-:-:S04]  /*0ba0*/  FFMA R11, R12, R12, R11 ;  /* 0x0000000c0c0b7223 */ /* 0x010fc8000000000b */
[----:B-----5:R-:W-:-:S07]  /*0bb0*/  FFMA R24, R14, R14, R11 ;  /* 0x0000000e0e187223 */ /* 0x020fce000000000b */
.L_x_72:
[----:B------:R-:W-:Y:S05]  /*0bc0*/  BSYNC.RECONVERGENT B1 ;  /* 0x0000000000017941 */ /* 0x000fea0003800200 */
.L_x_71:
[----:B------:R-:W-:Y:S05]  /*0bd0*/  @!P2 BRA `(.L_x_65) ;  /* 0x000000000020a947 */ /* 0x000fea0003800000 */
[----:B------:R-:W-:-:S07]  /*0be0*/  IADD3 R8, PT, PT, -R8, RZ, RZ ;  /* 0x000000ff08087210 */ /* 0x000fce0007ffe1ff */
.L_x_73:
[----:B------:R-:W-:-:S06]  /*0bf0*/  IMAD.WIDE R6, R9, 0x4, R4 ;  /* 0x0000000409067825 */ /* 0x000fcc00078e0204 */
[----:B------:R-:W2:Y:S01]  /*0c00*/  LDG.E.CONSTANT R7, desc[UR6][R6.64] ;  /* 0x0000000606077981 */ /* 0x000ea2000c1e9900 */
[----:B------:R-:W-:Y:S01]  /*0c10*/  VIADD R8, R8, 0x1 ;  /* 0x0000000108087836 */ /* 0x000fe20000000000 */
[----:B------:R-:W-:-:S04]  /*0c20*/  IADD3 R9, PT, PT, R9, 0x80, RZ ;  /* 0x0000008009097810 */ /* 0x000fc80007ffe0ff */
[----:B------:R-:W-:Y:S01]  /*0c30*/  ISETP.NE.AND P0, PT, R8, RZ, PT ;  /* 0x000000ff0800720c */ /* 0x000fe20003f05270 */
[----:B--2---:R-:W-:-:S12]  /*0c40*/  FFMA R24, R7, R7, R24 ;  /* 0x0000000707187223 */ /* 0x004fd80000000018 */
[----:B------:R-:W-:Y:S05]  /*0c50*/  @P0 BRA `(.L_x_73) ;  /* 0xfffffffc00e40947 */ /* 0x000fea000383ffff */
.L_x_65:
[----:B------:R-:W-:Y:S05]  /*0c60*/  BSYNC.RECONVERGENT B0 ;  /* 0x0000000000007941 */ /* 0x000fea0003800200 */
.L_x_64:
[----:B------:R-:W0:Y:S01]  /*0c70*/  SHFL.DOWN PT, R5, R24, 0x10, 0x1f ;  /* 0x0a001f0018057f89 */ /* 0x000e2200000e0000 */
[C---:B------:R-:W-:Y:S02]  /*0c80*/  LOP3.LUT P0, RZ, R0.reuse, 0x1f, RZ, 0xc0, !PT ;  /* 0x0000001f00ff7812 */ /* 0x040fe4000780c0ff */
[----:B------:R-:W-:-:S11]  /*0c90*/  ISETP.GT.U32.AND P2, PT, R0, 0x3, PT ;  /* 0x000000030000780c */ /* 0x000fd60003f44070 */
[----:B------:R-:W1:Y:S02]  /*0ca0*/  @!P0 S2R R8, SR_CgaCtaId ;  /* 0x0000000000088919 */ /* 0x000e640000008800 */
[----:B------:R-:W-:Y:S01]  /*0cb0*/  @!P2 MOV R10, 0x400 ;  /* 0x00000400000aa802 */ /* 0x000fe20000000f00 */
[----:B------:R-:W2:Y:S01]  /*0cc0*/  @!P2 S2R R11, SR_CgaCtaId ;  /* 0x00000000000ba919 */ /* 0x000ea20000008800 */
[----:B0-----:R-:W-:-:S05]  /*0cd0*/  FADD R5, R5, R24 ;  /* 0x0000001805057221 */ /* 0x001fca0000000000 */
[----:B------:R-:W0:Y:S01]  /*0ce0*/  SHFL.DOWN PT, R4, R5, 0x8, 0x1f ;  /* 0x09001f0005047f89 */ /* 0x000e2200000e0000 */
[----:B--2---:R-:W-:Y:S01]  /*0cf0*/  @!P2 LEA R11, R11, R10, 0x18 ;  /* 0x0000000a0b0ba211 */ /* 0x004fe200078ec0ff */
[----:B0-----:R-:W-:Y:S01]  /*0d00*/  FADD R4, R5, R4 ;  /* 0x0000000405047221 */ /* 0x001fe20000000000 */
[----:B------:R-:W-:-:S04]  /*0d10*/  @!P0 MOV R5, 0x400 ;  /* 0x0000040000058802 */ /* 0x000fc80000000f00 */
[----:B------:R-:W0:Y:S01]  /*0d20*/  SHFL.DOWN PT, R7, R4, 0x4, 0x1f ;  /* 0x08801f0004077f89 */ /* 0x000e2200000e0000 */
[----:B-1----:R-:W-:-:S04]  /*0d30*/  @!P0 LEA R5, R8, R5, 0x18 ;  /* 0x0000000508058211 */ /* 0x002fc800078ec0ff */
[----:B------:R-:W-:Y:S01]  /*0d40*/  @!P0 LEA.HI R5, R0, R5, RZ, 0x1d ;  /* 0x0000000500058211 */ /* 0x000fe200078fe8ff */
[----:B0-----:R-:W-:Y:S01]  /*0d50*/  FADD R7, R4, R7 ;  /* 0x0000000704077221 */ /* 0x001fe20000000000 */
[----:B------:R-:W-:-:S04]  /*0d60*/  HFMA2 R4, -RZ, RZ, 0, 0 ;  /* 0x00000000ff047431 */ /* 0x000fc800000001ff */
[----:B------:R-:W0:Y:S02]  /*0d70*/  SHFL.DOWN PT, R6, R7, 0x2, 0x1f ;  /* 0x08401f0007067f89 */ /* 0x000e2400000e0000 */
[----:B0-----:R-:W-:Y:S01]  /*0d80*/  FADD R6, R7, R6 ;  /* 0x0000000607067221 */ /* 0x001fe20000000000 */
[----:B------:R-:W-:-:S04]  /*0d90*/  @!P2 IMAD R7, R0, 0x4, R11 ;  /* 0x000000040007a824 */ /* 0x000fc800078e020b */
        /* <DEDUP_REMOVED lines=18> */
.L_x_92:
[----:B------:R-:W-:Y:S01]  /*0ec0*/  ISETP.NE.AND P0, PT, R0, RZ, PT ;  /* 0x000000ff0000720c */ /* 0x000fe20003f05270 */
[----:B-1----:R-:W-:-:S12]  /*0ed0*/  FADD R9, R8, R9 ;  /* 0x0000000908097221 */ /* 0x002fd80000000000 */
[----:B------:R-:W1:Y:S01]  /*0ee0*/  @!P0 S2R R5, SR_CgaCtaId ;  /* 0x0000000000058919 */ /* 0x000e620000008800 */
[----:B------:R-:W-:-:S04]  /*0ef0*/  @!P0 MOV R4, 0x400 ;  /* 0x0000040000048802 */ /* 0x000fc80000000f00 */
[----:B-1----:R-:W-:-:S05]  /*0f00*/  @!P0 LEA R4, R5, R4, 0x18 ;  /* 0x0000000405048211 */ /* 0x002fca00078ec0ff */
[----:B------:R2:W-:Y:S02]  /*0f10*/  @!P0 STS [R4], R9 ;  /* 0x0000000904008388 */ /* 0x0005e40000000800 */
.L_x_74:
[----:B------:R-:W-:Y:S05]  /*0f20*/  WARPSYNC.ALL ;  /* 0x0000000000007948 */ /* 0x000fea0003800000 */
[----:B------:R-:W3:Y:S08]  /*0f30*/  S2UR UR5, SR_CgaCtaId ;  /* 0x00000000000579c3 */ /* 0x000ef00000008800 */
[----:B------:R-:W-:Y:S01]  /*0f40*/  BAR.SYNC.DEFER_BLOCKING 0x0 ;  /* 0x0000000000007b1d */ /* 0x000fe20000010000 */
[----:B------:R-:W-:-:S05]  /*0f50*/  I2FP.F32.S32 R5, R20 ;  /* 0x0000001400057245 */ /* 0x000fca0000201400 */
        /* <DEDUP_REMOVED lines=12> */
[----:B------:R-:W-:Y:S05]  /*1020*/  CALL.REL.NOINC `($__internal_1_$__cuda_sm3x_div_rn_noftz_f32_slowpath) ;  /* 0x0000000c00947944 */ /* 0x000fea0003c00000 */
[----:B------:R-:W-:-:S07]  /*1030*/  MOV R6, R4 ;  /* 0x0000000400067202 */ /* 0x000fce0000000f00 */
.L_x_76:
[----:B------:R-:W0:Y:S01]  /*1040*/  LDCU UR4, c[0x0][0x3a0] ;  /* 0x00007400ff0477ac */ /* 0x000e220008000800 */
[----:B------:R-:W-:Y:S01]  /*1050*/  BSSY.RECONVERGENT B0, `(.L_x_77) ;  /* 0x0000076000007945 */ /* 0x000fe20003800200 */
[----:B------:R-:W1:Y:S01]  /*1060*/  LDCU.64 UR12, c[0x0][0x388] ;  /* 0x00007100ff0c77ac */ /* 0x000e620008000a00 */
[----:B0-----:R-:W-:-:S05]  /*1070*/  FADD R6, R6, UR4 ;  /* 0x0000000406067e21 */ /* 0x001fca0008000000 */
[----:B------:R-:W-:-:S13]  /*1080*/  FSETP.GEU.AND P0, PT, |R6|, 1.175494350822287508e-38, PT ;  /* 0x008000000600780b */ /* 0x000fda0003f0e200 */
[----:B------:R-:W-:-:S04]  /*1090*/  @!P0 FMUL R6, R6, 16777216 ;  /* 0x4b80000006068820 */ /* 0x000fc80000400000 */
[----:B------:R-:W0:Y:S02]  /*10a0*/  MUFU.RSQ R22, R6 ;  /* 0x0000000600167308 */ /* 0x000e240000001400 */
[----:B0-----:R-:W-:Y:S01]  /*10b0*/  @!P0 FMUL R22, R22, 4096 ;  /* 0x4580000016168820 */ /* 0x001fe20000400000 */
[----:B-1----:R-:W-:Y:S06]  /*10c0*/  @P1 BRA `(.L_x_78) ;  /* 0x0000000400b81947 */ /* 0x002fec0003800000 */
[----:B------:R-:W-:Y:S01]  /*10d0*/  LOP3.LUT R4, RZ, R0, RZ, 0x33, !PT ;  /* 0x00000000ff047212 */ /* 0x000fe200078e33ff */
[----:B------:R-:W-:Y:S01]  /*10e0*/  BSSY.RECONVERGENT B1, `(.L_x_79) ;  /* 0x000002f000017945 */ /* 0x000fe20003800200 */
[----:B------:R-:W-:Y:S02]  /*10f0*/  IMAD.MOV.U32 R20, RZ, RZ, R0 ;  /* 0x000000ffff147224 */ /* 0x000fe400078e0000 */
[----:B------:R-:W-:-:S04]  /*1100*/  IADD3 R8, PT, PT, R21, R4, RZ ;  /* 0x0000000415087210 */ /* 0x000fc80007ffe0ff */
[C---:B------:R-:W-:Y:S02]  /*1110*/  LOP3.LUT R9, R8.reuse, 0x180, RZ, 0xc0, !PT ;  /* 0x0000018008097812 */ /* 0x040fe400078ec0ff */
[----:B------:R-:W-:Y:S02]  /*1120*/  ISETP.GE.U32.AND P0, PT, R8, 0x180, PT ;  /* 0x000001800800780c */ /* 0x000fe40003f06070 */
[----:B------:R-:W-:-:S13]  /*1130*/  ISETP.NE.AND P1, PT, R9, 0x180, PT ;  /* 0x000001800900780c */ /* 0x000fda0003f25270 */
[----:B------:R-:W-:Y:S05]  /*1140*/  @!P1 BRA `(.L_x_80) ;  /* 0x0000000000a09947 */ /* 0x000fea0003800000 */
[----:B------:R-:W0:Y:S01]  /*1150*/  LDCU.128 UR8, c[0x0][0x380] ;  /* 0x00007000ff0877ac */ /* 0x000e220008000c00 */
[----:B------:R-:W-:Y:S01]  /*1160*/  IMAD.WIDE.U32 R6, R0, 0x10, RZ ;  /* 0x0000001000067825 */ /* 0x000fe200078e00ff */
[----:B------:R-:W-:Y:S01]  /*1170*/  LEA.HI R8, R8, 0x1, RZ, 0x19 ;  /* 0x0000000108087811 */ /* 0x000fe200078fc8ff */
[----:B------:R-:W1:Y:S03]  /*1180*/  LDCU.64 UR4, c[0x0][0x390] ;  /* 0x00007200ff0477ac */ /* 0x000e660008000a00 */
[----:B------:R-:W-:Y:S01]  /*1190*/  LOP3.LUT R8, R8, 0x3, RZ, 0xc0, !PT ;  /* 0x0000000308087812 */ /* 0x000fe200078ec0ff */
[----:B------:R-:W-:-:S04]  /*11a0*/  IMAD.WIDE R4, R2, 0x4, R6 ;  /* 0x0000000402047825 */ /* 0x000fc800078e0206 */
[----:B------:R-:W-:Y:S01]  /*11b0*/  IMAD.MOV R18, RZ, RZ, -R8 ;  /* 0x000000ffff127224 */ /* 0x000fe200078e0a08 */
[----:B0-----:R-:W-:Y:S02]  /*11c0*/  IADD3 R14, P1, PT, R6, UR10, RZ ;  /* 0x0000000a060e7c10 */ /* 0x001fe4000ff3e0ff */
[----:B------:R-:W-:Y:S02]  /*11d0*/  IADD3 R6, PT, PT, R9, 0x80, RZ ;  /* 0x0000008009067810 */ /* 0x000fe40007ffe0ff */
[----:B------:R-:W-:Y:S02]  /*11e0*/  IADD3.X R17, PT, PT, R7, UR11, RZ, P1, !PT ;  /* 0x0000000b07117c10 */ /* 0x000fe40008ffe4ff */
[C---:B-1----:R-:W-:Y:S02]  /*11f0*/  IADD3 R16, P1, PT, R4.reuse, UR4, RZ ;  /* 0x0000000404107c10 */ /* 0x042fe4000ff3e0ff */
[----:B------:R-:W-:Y:S02]  /*1200*/  IADD3 R12, P2, PT, R4, UR8, RZ ;  /* 0x00000008040c7c10 */ /* 0x000fe4000ff5e0ff */
[----:B------:R-:W-:-:S02]  /*1210*/  LOP3.LUT R7, R6, 0x180, RZ, 0xc0, !PT ;  /* 0x0000018006077812 */ /* 0x000fc400078ec0ff */
[C---:B------:R-:W-:Y:S02]  /*1220*/  IADD3.X R15, PT, PT, R5.reuse, UR5, RZ, P1, !PT ;  /* 0x00000005050f7c10 */ /* 0x040fe40008ffe4ff */
[----:B------:R-:W-:Y:S02]  /*1230*/  IADD3.X R13, PT, PT, R5, UR9, RZ, P2, !PT ;  /* 0x00000009050d7c10 */ /* 0x000fe400097fe4ff */
[----:B------:R-:W-:-:S07]  /*1240*/  IADD3 R20, PT, PT, R7, R0, RZ ;  /* 0x0000000007147210 */ /* 0x000fce0007ffe0ff */
.L_x_81:
[----:B0-----:R0:W2:Y:S01]  /*1250*/  LDG.E.128.CONSTANT R4, desc[UR6][R12.64] ;  /* 0x000000060c047981 */ /* 0x0010a2000c1e9d00 */
[----:B------:R-:W-:Y:S02]  /*1260*/  MOV R24, R14 ;  /* 0x0000000e00187202 */ /* 0x000fe40000000f00 */
[----:B------:R-:W-:-:S05]  /*1270*/  MOV R25, R17 ;  /* 0x0000001100197202 */ /* 0x000fca0000000f00 */
[----:B------:R-:W3:Y:S01]  /*1280*/  LDG.E.128.CONSTANT R8, desc[UR6][R24.64] ;  /* 0x0000000618087981 */ /* 0x000ee2000c1e9d00 */
[----:B------:R-:W-:Y:S02]  /*1290*/  IADD3 R18, PT, PT, R18, 0x1, RZ ;  /* 0x0000000112127810 */ /* 0x000fe40007ffe0ff */
[----:B------:R-:W-:Y:S02]  /*12a0*/  IADD3 R14, P3, PT, R14, 0x800, RZ ;  /* 0x000008000e0e7810 */ /* 0x000fe40007f7e0ff */
[----:B------:R-:W-:Y:S02]  /*12b0*/  ISETP.NE.AND P1, PT, R18, RZ, PT ;  /* 0x000000ff1200720c */ /* 0x000fe40003f25270 */
[----:B0-----:R-:W-:Y:S02]  /*12c0*/  IADD3 R12, P4, PT, R12, 0x800, RZ ;  /* 0x000008000c0c7810 */ /* 0x001fe40007f9e0ff */
[----:B------:R-:W-:Y:S02]  /*12d0*/  IADD3.X R17, PT, PT, RZ, R17, RZ, P3, !PT ;  /* 0x00000011ff117210 */ /* 0x000fe40001ffe4ff */
[----:B------:R-:W-:Y:S01]  /*12e0*/  IADD3.X R13, PT, PT, RZ, R13, RZ, P4, !PT ;  /* 0x0000000dff0d7210 */ /* 0x000fe200027fe4ff */
[C---:B--2---:R-:W-:Y:S01]  /*12f0*/  FMUL R19, R22.reuse, R4 ;  /* 0x0000000416137220 */ /* 0x044fe20000400000 */
[C---:B------:R-:W-:Y:S01]  /*1300*/  FMUL R4, R22.reuse, R5 ;  /* 0x0000000516047220 */ /* 0x040fe20000400000 */
[C---:B------:R-:W-:Y:S01]  /*1310*/  FMUL R5, R22.reuse, R6 ;  /* 0x0000000616057220 */ /* 0x040fe20000400000 */
[----:B------:R-:W-:-:S02]  /*1320*/  FMUL R6, R22, R7 ;  /* 0x0000000716067220 */ /* 0x000fc40000400000 */
[----:B---3--:R-:W-:Y:S01]  /*1330*/  FMUL R9, R9, R4 ;  /* 0x0000000409097220 */ /* 0x008fe20000400000 */
[----:B------:R-:W-:Y:S01]  /*1340*/  FMUL R10, R10, R5 ;  /* 0x000000050a0a7220 */ /* 0x000fe20000400000 */
[----:B------:R-:W-:Y:S01]  /*1350*/  FMUL R8, R8, R19 ;  /* 0x0000001308087220 */ /* 0x000fe20000400000 */
[----:B------:R-:W-:Y:S01]  /*1360*/  FMUL R11, R11, R6 ;  /* 0x000000060b0b7220 */ /* 0x000fe20000400000 */
[----:B------:R-:W-:Y:S01]  /*1370*/  IMAD.MOV.U32 R4, RZ, RZ, R16 ;  /* 0x000000ffff047224 */ /* 0x000fe200078e0010 */
[----:B------:R-:W-:Y:S02]  /*1380*/  MOV R5, R15 ;  /* 0x0000000f00057202 */ /* 0x000fe40000000f00 */
[----:B------:R-:W-:-:S03]  /*1390*/  IADD3 R16, P2, PT, R16, 0x800, RZ ;  /* 0x0000080010107810 */ /* 0x000fc60007f5e0ff */
[----:B------:R0:W-:Y:S02]  /*13a0*/  STG.E.128 desc[UR6][R4.64], R8 ;  /* 0x0000000804007986 */ /* 0x0001e4000c101d06 */
[----:B------:R-:W-:Y:S01]  /*13b0*/  IMAD.X R15, RZ, RZ, R15, P2 ;  /* 0x000000ffff0f7224 */ /* 0x000fe200010e060f */
[----:B------:R-:W-:Y:S07]  /*13c0*/  @P1 BRA `(.L_x_81) ;  /* 0xfffffffc00a01947 */ /* 0x000fee000383ffff */
.L_x_80:
[----:B------:R-:W-:Y:S05]  /*13d0*/  BSYNC.RECONVERGENT B1 ;  /* 0x0000000000017941 */ /* 0x000fea0003800200 */
.L_x_79:
[----:B------:R-:W-:Y:S05]  /*13e0*/  @!P0 BRA `(.L_x_78) ;  /* 0x0000000000f08947 */ /* 0x000fea0003800000 */
[----:B------:R-:W1:Y:S01]  /*13f0*/  LDC.64 R30, c[0x0][0x380] ;  /* 0x0000e000ff1e7b82 */ /* 0x000e620000000a00 */
[----:B------:R-:W-:-:S07]  /*1400*/  IMAD.WIDE.U32 R28, R20, 0x10, RZ ;  /* 0x00000010141c7825 */ /* 0x000fce00078e00ff */
[----:B------:R-:W2:Y:S01]  /*1410*/  LDC.64 R32, c[0x0][0x390] ;  /* 0x0000e400ff207b82 */ /* 0x000ea20000000a00 */
[----:B-1----:R-:W-:-:S04]  /*1420*/  IMAD.WIDE R30, R2, 0x4, R30 ;  /* 0x00000004021e7825 */ /* 0x002fc800078e021e */
[----:B--2---:R-:W-:-:S07]  /*1430*/  IMAD.WIDE R32, R2, 0x4, R32 ;  /* 0x0000000402207825 */ /* 0x004fce00078e0220 */
.L_x_82:
[----:B-1----:R-:W-:Y:S02]  /*1440*/  IADD3 R16, P0, PT, R30, R28, RZ ;  /* 0x0000001c1e107210 */ /* 0x002fe40007f1e0ff */
[----:B------:R-:W-:-:S03]  /*1450*/  IADD3 R36, P1, PT, R28, UR12, RZ ;  /* 0x0000000c1c247c10 */ /* 0x000fc6000ff3e0ff */
[----:B------:R-:W-:Y:S01]  /*1460*/  IMAD.X R17, R31, 0x1, R29, P0 ;  /* 0x000000011f117824 */ /* 0x000fe200000e061d */
[----:B------:R-:W-:-:S04]  /*1470*/  IADD3.X R37, PT, PT, R29, UR13, RZ, P1, !PT ;  /* 0x0000000d1d257c10 */ /* 0x000fc80008ffe4ff */
[----:B0-----:R-:W2:Y:S04]  /*1480*/  LDG.E.128.CONSTANT R4, desc[UR6][R16.64] ;  /* 0x0000000610047981 */ /* 0x001ea8000c1e9d00 */
[----:B------:R-:W3:Y:S01]  /*1490*/  LDG.E.128.CONSTANT R8, desc[UR6][R36.64] ;  /* 0x0000000624087981 */ /* 0x000ee2000c1e9d00 */
[----:B------:R-:W-:-:S04]  /*14a0*/  IADD3 R34, P0, PT, R32, R28, RZ ;  /* 0x0000001c20227210 */ /* 0x000fc80007f1e0ff */
[----:B------:R-:W-:Y:S01]  /*14b0*/  IADD3.X R35, PT, PT, R33, R29, RZ, P0, !PT ;  /* 0x0000001d21237210 */ /* 0x000fe200007fe4ff */
[C---:B--2---:R-:W-:Y:S01]  /*14c0*/  FMUL R13, R22.reuse, R4 ;  /* 0x00000004160d7220 */ /* 0x044fe20000400000 */
[C---:B------:R-:W-:Y:S01]  /*14d0*/  FMUL R4, R22.reuse, R5 ;  /* 0x0000000516047220 */ /* 0x040fe20000400000 */
[----:B------:R-:W-:Y:S02]  /*14e0*/  FMUL R5, R22, R6 ;  /* 0x0000000616057220 */ /* 0x000fe40000400000 */
[----:B---3--:R-:W-:Y:S01]  /*14f0*/  FMUL R12, R8, R13 ;  /* 0x0000000d080c7220 */ /* 0x008fe20000400000 */
[----:B------:R-:W-:Y:S01]  /*1500*/  FMUL R13, R9, R4 ;  /* 0x00000004090d7220 */ /* 0x000fe20000400000 */
[----:B------:R-:W-:Y:S01]  /*1510*/  FMUL R4, R22, R7 ;  /* 0x0000000716047220 */ /* 0x000fe20000400000 */
[----:B------:R-:W-:-:S03]  /*1520*/  FMUL R14, R10, R5 ;  /* 0x000000050a0e7220 */ /* 0x000fc60000400000 */
[----:B------:R-:W-:Y:S02]  /*1530*/  FMUL R15, R11, R4 ;  /* 0x000000040b0f7220 */ /* 0x000fe40000400000 */
[----:B------:R-:W2:Y:S04]  /*1540*/  LDG.E.128.CONSTANT R4, desc[UR6][R16.64+0x800] ;  /* 0x0008000610047981 */ /* 0x000ea8000c1e9d00 */
[----:B------:R-:W3:Y:S04]  /*1550*/  LDG.E.128.CONSTANT R8, desc[UR6][R36.64+0x800] ;  /* 0x0008000624087981 */ /* 0x000ee8000c1e9d00 */
[----:B------:R0:W-:Y:S01]  /*1560*/  STG.E.128 desc[UR6][R34.64], R12 ;  /* 0x0000000c22007986 */ /* 0x0001e2000c101d06 */
[C---:B--2---:R-:W-:Y:S01]  /*1570*/  FMUL R19, R22.reuse, R4 ;  /* 0x0000000416137220 */ /* 0x044fe20000400000 */
[C---:B------:R-:W-:Y:S01]  /*1580*/  FMUL R4, R22.reuse, R5 ;  /* 0x0000000516047220 */ /* 0x040fe20000400000 */
[----:B------:R-:W-:-:S03]  /*1590*/  FMUL R5, R22, R6 ;  /* 0x0000000616057220 */ /* 0x000fc60000400000 */
[----:B---3--:R-:W-:Y:S01]  /*15a0*/  FMUL R25, R9, R4 ;  /* 0x0000000409197220 */ /* 0x008fe20000400000 */
[----:B------:R-:W-:Y:S01]  /*15b0*/  FMUL R4, R22, R7 ;  /* 0x0000000716047220 */ /* 0x000fe20000400000 */
[----:B------:R-:W-:-:S03]  /*15c0*/  FMUL R26, R10, R5 ;  /* 0x000000050a1a7220 */ /* 0x000fc60000400000 */
[----:B------:R-:W-:Y:S02]  /*15d0*/  FMUL R27, R11, R4 ;  /* 0x000000040b1b7220 */ /* 0x000fe40000400000 */
[----:B------:R-:W0:Y:S01]  /*15e0*/  LDG.E.128.CONSTANT R4, desc[UR6][R16.64+0x1000] ;  /* 0x0010000610047981 */ /* 0x000e22000c1e9d00 */
[----:B------:R-:W-:-:S03]  /*15f0*/  FMUL R24, R8, R19 ;  /* 0x0000001308187220 */ /* 0x000fc60000400000 */
[----:B------:R-:W2:Y:S01]  /*1600*/  LDG.E.128.CONSTANT R8, desc[UR6][R36.64+0x1000] ;  /* 0x0010000624087981 */ /* 0x000ea2000c1e9d00 */
[----:B0-----:R-:W-:-:S04]  /*1610*/  FMUL R13, R22, R4 ;  /* 0x00000004160d7220 */ /* 0x001fc80000400000 */
[----:B--2---:R-:W-:Y:S02]  /*1620*/  FMUL R8, R8, R13 ;  /* 0x0000000d08087220 */ /* 0x004fe40000400000 */
[----:B------:R-:W2:Y:S04]  /*1630*/  LDG.E.128.CONSTANT R12, desc[UR6][R16.64+0x1800] ;  /* 0x00180006100c7981 */ /* 0x000ea8000c1e9d00 */
[----:B------:R-:W3:Y:S01]  /*1640*/  LDG.E.128.CONSTANT R16, desc[UR6][R36.64+0x1800] ;  /* 0x0018000624107981 */ /* 0x000ee2000c1e9d00 */
[C---:B------:R-:W-:Y:S01]  /*1650*/  FMUL R4, R22.reuse, R5 ;  /* 0x0000000516047220 */ /* 0x040fe20000400000 */
[----:B------:R-:W-:-:S03]  /*1660*/  FMUL R5, R22, R6 ;  /* 0x0000000616057220 */ /* 0x000fc60000400000 */
[----:B------:R-:W-:Y:S01]  /*1670*/  FMUL R9, R9, R4 ;  /* 0x0000000409097220 */ /* 0x000fe20000400000 */
[----:B------:R-:W-:Y:S01]  /*1680*/  FMUL R4, R22, R7 ;  /* 0x0000000716047220 */ /* 0x000fe20000400000 */
[----:B------:R-:W-:-:S03]  /*1690*/  FMUL R10, R10, R5 ;  /* 0x000000050a0a7220 */ /* 0x000fc60000400000 */
[----:B------:R-:W-:Y:S01]  /*16a0*/  FMUL R11, R11, R4 ;  /* 0x000000040b0b7220 */ /* 0x000fe20000400000 */
[----:B------:R1:W-:Y:S01]  /*16b0*/  STG.E.128 desc[UR6][R34.64+0x800], R24 ;  /* 0x0008001822007986 */ /* 0x0003e2000c101d06 */
[----:B------:R-:W-:-:S03]  /*16c0*/  IADD3 R20, PT, PT, R20, 0x200, RZ ;  /* 0x0000020014147810 */ /* 0x000fc60007ffe0ff */
[----:B------:R1:W-:Y:S01]  /*16d0*/  STG.E.128 desc[UR6][R34.64+0x1000], R8 ;  /* 0x0010000822007986 */ /* 0x0003e2000c101d06 */
[----:B------:R-:W-:Y:S02]  /*16e0*/  ISETP.GE.AND P0, PT, R20, R21, PT ;  /* 0x000000151400720c */ /* 0x000fe40003f06270 */
[----:B------:R-:W-:-:S05]  /*16f0*/  IADD3 R28, P1, PT, R28, 0x2000, RZ ;  /* 0x000020001c1c7810 */ /* 0x000fca0007f3e0ff */
[----:B------:R-:W-:Y:S02]  /*1700*/  IMAD.X R29, RZ, RZ, R29, P1 ;  /* 0x000000ffff1d7224 */ /* 0x000fe400008e061d */
[C---:B--2---:R-:W-:Y:S01]  /*1710*/  FMUL R5, R22.reuse, R12 ;  /* 0x0000000c16057220 */ /* 0x044fe20000400000 */
[C---:B------:R-:W-:Y:S01]  /*1720*/  FMUL R4, R22.reuse, R13 ;  /* 0x0000000d16047220 */ /* 0x040fe20000400000 */
[C---:B------:R-:W-:Y:S01]  /*1730*/  FMUL R7, R22.reuse, R14 ;  /* 0x0000000e16077220 */ /* 0x040fe20000400000 */
[----:B------:R-:W-:Y:S01]  /*1740*/  FMUL R6, R22, R15 ;  /* 0x0000000f16067220 */ /* 0x000fe20000400000 */
[----:B---3--:R-:W-:Y:S01]  /*1750*/  FMUL R16, R16, R5 ;  /* 0x0000000510107220 */ /* 0x008fe20000400000 */
[----:B------:R-:W-:Y:S01]  /*1760*/  FMUL R17, R17, R4 ;  /* 0x0000000411117220 */ /* 0x000fe20000400000 */
[----:B------:R-:W-:Y:S01]  /*1770*/  FMUL R18, R18, R7 ;  /* 0x0000000712127220 */ /* 0x000fe20000400000 */
[----:B------:R-:W-:-:S05]  /*1780*/  FMUL R19, R19, R6 ;  /* 0x0000000613137220 */ /* 0x000fca0000400000 */
[----:B------:R1:W-:Y:S01]  /*1790*/  STG.E.128 desc[UR6][R34.64+0x1800], R16 ;  /* 0x0018001022007986 */ /* 0x0003e2000c101d06 */
[----:B------:R-:W-:Y:S05]  /*17a0*/  @!P0 BRA `(.L_x_82) ;  /* 0xfffffffc00248947 */ /* 0x000fea000383ffff */
.L_x_78:
[----:B------:R-:W-:Y:S05]  /*17b0*/  BSYNC.RECONVERGENT B0 ;  /* 0x0000000000007941 */ /* 0x000fea0003800200 */
.L_x_77:
[----:B0-----:R-:W0:Y:S02]  /*17c0*/  LDC R4, c[0x0][0x39c] ;  /* 0x0000e700ff047b82 */ /* 0x001e240000000800 */
[----:B0-----:R-:W-:-:S13]  /*17d0*/  ISETP.GE.AND P0, PT, R23, R4, PT ;  /* 0x000000041700720c */ /* 0x001fda0003f06270 */
[----:B------:R-:W-:Y:S05]  /*17e0*/  @P0 EXIT ;  /* 0x000000000000094d */ /* 0x000fea0003800000 */
[----:B------:R-:W-:Y:S01]  /*17f0*/  LOP3.LUT R5, RZ, R0, RZ, 0x33, !PT ;  /* 0x00000000ff057212 */ /* 0x000fe200078e33ff */
[----:B------:R-:W-:Y:S01]  /*1800*/  BSSY.RECONVERGENT B0, `(.L_x_83) ;  /* 0x000001b000007945 */ /* 0x000fe20003800200 */
[----:B------:R-:W-:-:S04]  /*1810*/  VIADDMNMX R0, R23, 0x80, R4, !PT ;  /* 0x0000008017007846 */ /* 0x000fc80007800104 */
[----:B------:R-:W-:-:S04]  /*1820*/  IADD3 R0, PT, PT, -R3, R0, R5 ;  /* 0x0000000003007210 */ /* 0x000fc80007ffe105 */
[C---:B------:R-:W-:Y:S02]  /*1830*/  LOP3.LUT R3, R0.reuse, 0x180, RZ, 0xc0, !PT ;  /* 0x0000018000037812 */ /* 0x040fe400078ec0ff */
[----:B------:R-:W-:Y:S02]  /*1840*/  ISETP.GE.U32.AND P1, PT, R0, 0x180, PT ;  /* 0x000001800000780c */ /* 0x000fe40003f26070 */
[----:B------:R-:W-:-:S13]  /*1850*/  ISETP.NE.AND P0, PT, R3, 0x180, PT ;  /* 0x000001800300780c */ /* 0x000fda0003f05270 */
[----:B------:R-:W-:Y:S05]  /*1860*/  @!P0 BRA `(.L_x_84) ;  /* 0x0000000000508947 */ /* 0x000fea0003800000 */
[----:B-1----:R-:W0:Y:S01]  /*1870*/  LDC.64 R8, c[0x0][0x390] ;  /* 0x0000e400ff087b82 */ /* 0x002e220000000a00 */
[----:B------:R-:W-:-:S04]  /*1880*/  LEA.HI R0, R0, 0x1, RZ, 0x19 ;  /* 0x0000000100007811 */ /* 0x000fc800078fc8ff */
[----:B------:R-:W-:-:S03]  /*1890*/  LOP3.LUT R0, R0, 0x3, RZ, 0xc0, !PT ;  /* 0x0000000300007812 */ /* 0x000fc600078ec0ff */
[----:B------:R-:W1:Y:S01]  /*18a0*/  LDC.64 R10, c[0x0][0x380] ;  /* 0x0000e000ff0a7b82 */ /* 0x000e620000000a00 */
[----:B------:R-:W-:-:S07]  /*18b0*/  IADD3 R0, PT, PT, -R0, RZ, RZ ;  /* 0x000000ff00007210 */ /* 0x000fce0007ffe1ff */
[----:B------:R-:W2:Y:S01]  /*18c0*/  LDC.64 R6, c[0x0][0x388] ;  /* 0x0000e200ff067b82 */ /* 0x000ea20000000a00 */
[----:B0-----:R-:W-:-:S04]  /*18d0*/  IMAD.WIDE R8, R2, 0x4, R8 ;  /* 0x0000000402087825 */ /* 0x001fc800078e0208 */
[----:B-1----:R-:W-:-:S07]  /*18e0*/  IMAD.WIDE R10, R2, 0x4, R10 ;  /* 0x00000004020a7825 */ /* 0x002fce00078e020a */
.L_x_85:
[----:B------:R-:W-:-:S04]  /*18f0*/  IMAD.WIDE R14, R23, 0x4, R10 ;  /* 0x00000004170e7825 */ /* 0x000fc800078e020a */
[C---:B--2---:R-:W-:Y:S02]  /*1900*/  IMAD.WIDE R16, R23.reuse, 0x4, R6 ;  /* 0x0000000417107825 */ /* 0x044fe400078e0206 */
[----:B------:R-:W2:Y:S04]  /*1910*/  LDG.E.CONSTANT R15, desc[UR6][R14.64] ;  /* 0x000000060e0f7981 */ /* 0x000ea8000c1e9900 */
[----:B------:R-:W2:Y:S01]  /*1920*/  LDG.E R16, desc[UR6][R16.64] ;  /* 0x0000000610107981 */ /* 0x000ea2000c1e1900 */
[----:B0-----:R-:W-:Y:S01]  /*1930*/  IMAD.WIDE R12, R23, 0x4, R8 ;  /* 0x00000004170c7825 */ /* 0x001fe200078e0208 */
[----:B------:R-:W-:-:S03]  /*1940*/  IADD3 R0, PT, PT, R0, 0x1, RZ ;  /* 0x0000000100007810 */ /* 0x000fc60007ffe0ff */
[----:B------:R-:W-:Y:S01]  /*1950*/  VIADD R23, R23, 0x80 ;  /* 0x0000008017177836 */ /* 0x000fe20000000000 */
[----:B------:R-:W-:Y:S01]  /*1960*/  ISETP.NE.AND P0, PT, R0, RZ, PT ;  /* 0x000000ff0000720c */ /* 0x000fe20003f05270 */
[----:B--2---:R-:W-:-:S04]  /*1970*/  FMUL R3, R16, R15 ;  /* 0x0000000f10037220 */ /* 0x004fc80000400000 */
[----:B------:R-:W-:-:S05]  /*1980*/  FMUL R3, R22, R3 ;  /* 0x0000000316037220 */ /* 0x000fca0000400000 */
[----:B------:R0:W-:Y:S03]  /*1990*/  STG.E desc[UR6][R12.64], R3 ;  /* 0x000000030c007986 */ /* 0x0001e6000c101906 */
[----:B------:R-:W-:Y:S05]  /*19a0*/  @P0 BRA `(.L_x_85) ;  /* 0xfffffffc00d00947 */ /* 0x000fea000383ffff */
.L_x_84:
[----:B------:R-:W-:Y:S05]  /*19b0*/  BSYNC.RECONVERGENT B0 ;  /* 0x0000000000007941 */ /* 0x000fea0003800200 */
.L_x_83:
[----:B------:R-:W-:Y:S05]  /*19c0*/  @!P1 EXIT ;  /* 0x000000000000994d */ /* 0x000fea0003800000 */
[----:B------:R-:W2:Y:S01]  /*19d0*/  LDCU.128 UR8, c[0x0][0x380] ;  /* 0x00007000ff0877ac */ /* 0x000ea20008000c00 */
[----:B------:R-:W-:Y:S01]  /*19e0*/  HFMA2 R6, -RZ, RZ, 0, 6.103515625e-05 ;  /* 0x00000400ff067431 */ /* 0x000fe200000001ff */
[----:B------:R-:W-:Y:S01]  /*19f0*/  MOV R7, 0x0 ;  /* 0x0000000000077802 */ /* 0x000fe20000000f00 */
[----:B------:R-:W3:Y:S03]  /*1a00*/  LDCU.64 UR12, c[0x0][0x390] ;  /* 0x00007200ff0c77ac */ /* 0x000ee60008000a00 */
[----:B------:R-:W-:-:S03]  /*1a10*/  IMAD.WIDE R6, R2, 0x4, R6 ;  /* 0x0000000402067825 */ /* 0x000fc600078e0206 */
[C---:B--2---:R-:W-:Y:S01]  /*1a20*/  IADD3 R2, P0, PT, R6.reuse, UR8, RZ ;  /* 0x0000000806027c10 */ /* 0x044fe2000ff1e0ff */
[----:B------:R-:W-:Y:S01]  /*1a30*/  UIADD3 UR4, UP0, UPT, UR10, 0x400, URZ ;  /* 0x000004000a047890 */ /* 0x000fe2000ff1e0ff */
[----:B---3--:R-:W-:-:S03]  /*1a40*/  IADD3 R6, P1, PT, R6, UR12, RZ ;  /* 0x0000000c06067c10 */ /* 0x008fc6000ff3e0ff */
[----:B------:R-:W-:Y:S01]  /*1a50*/  UIADD3.X UR5, UPT, UPT, URZ, UR11, URZ, UP0, !UPT ;  /* 0x0000000bff057290 */ /* 0x000fe200087fe4ff */
[C---:B0-----:R-:W-:Y:S02]  /*1a60*/  IADD3.X R3, PT, PT, R7.reuse, UR9, RZ, P0, !PT ;  /* 0x0000000907037c10 */ /* 0x041fe400087fe4ff */
[----:B------:R-:W-:-:S09]  /*1a70*/  IADD3.X R7, PT, PT, R7, UR13, RZ, P1, !PT ;  /* 0x0000000d07077c10 */ /* 0x000fd20008ffe4ff */
.L_x_86:
[----:B-1----:R-:W-:Y:S01]  /*1a80*/  MOV R11, UR5 ;  /* 0x00000005000b7c02 */ /* 0x002fe20008000f00 */
[----:B------:R-:W-:Y:S02]  /*1a90*/  IMAD.U32 R10, RZ, RZ, UR4 ;  /* 0x00000004ff0a7e24 */ /* 0x000fe4000f8e00ff */
[----:B------:R-:W-:-:S04]  /*1aa0*/  IMAD.WIDE R8, R23, 0x4, R2 ;  /* 0x0000000417087825 */ /* 0x000fc800078e0202 */
[C---:B------:R-:W-:Y:S01]  /*1ab0*/  IMAD.WIDE R10, R23.reuse, 0x4, R10 ;  /* 0x00000004170a7825 */ /* 0x040fe200078e020a */
[----:B0-----:R-:W2:Y:S04]  /*1ac0*/  LDG.E.CONSTANT R5, desc[UR6][R8.64+-0x400] ;  /* 0xfffc000608057981 */ /* 0x001ea8000c1e9900 */
[----:B------:R-:W2:Y:S01]  /*1ad0*/  LDG.E R0, desc[UR6][R10.64+-0x400] ;  /* 0xfffc00060a007981 */ /* 0x000ea2000c1e1900 */
[----:B------:R-:W-:-:S03]  /*1ae0*/  IMAD.WIDE R12, R23, 0x4, R6 ;  /* 0x00000004170c7825 */ /* 0x000fc600078e0206 */
[----:B------:R-:W3:Y:S04]  /*1af0*/  LDG.E.CONSTANT R15, desc[UR6][R8.64+-0x200] ;  /* 0xfffe0006080f7981 */ /* 0x000ee8000c1e9900 */
[----:B------:R-:W4:Y:S04]  /*1b00*/  LDG.E.CONSTANT R17, desc[UR6][R8.64] ;  /* 0x0000000608117981 */ /* 0x000f28000c1e9900 */
[----:B------:R-:W5:Y:S01]  /*1b10*/  LDG.E.CONSTANT R19, desc[UR6][R8.64+0x200] ;  /* 0x0002000608137981 */ /* 0x000f62000c1e9900 */
[----:B--2---:R-:W-:-:S04]  /*1b20*/  FMUL R5, R0, R5 ;  /* 0x0000000500057220 */ /* 0x004fc80000400000 */
[----:B------:R-:W-:-:S05]  /*1b30*/  FMUL R5, R22, R5 ;  /* 0x0000000516057220 */ /* 0x000fca0000400000 */
[----:B------:R0:W-:Y:S04]  /*1b40*/  STG.E desc[UR6][R12.64+-0x400], R5 ;  /* 0xfffc00050c007986 */ /* 0x0001e8000c101906 */
[----:B------:R-:W3:Y:S02]  /*1b50*/  LDG.E R0, desc[UR6][R10.64+-0x200] ;  /* 0xfffe00060a007981 */ /* 0x000ee4000c1e1900 */
[----:B---3--:R-:W-:-:S04]  /*1b60*/  FMUL R15, R0, R15 ;  /* 0x0000000f000f7220 */ /* 0x008fc80000400000 */
[----:B------:R-:W-:-:S05]  /*1b70*/  FMUL R15, R22, R15 ;  /* 0x0000000f160f7220 */ /* 0x000fca0000400000 */
[----:B------:R0:W-:Y:S04]  /*1b80*/  STG.E desc[UR6][R12.64+-0x200], R15 ;  /* 0xfffe000f0c007986 */ /* 0x0001e8000c101906 */
[----:B------:R-:W4:Y:S02]  /*1b90*/  LDG.E R0, desc[UR6][R10.64] ;  /* 0x000000060a007981 */ /* 0x000f24000c1e1900 */
[----:B----4-:R-:W-:-:S04]  /*1ba0*/  FMUL R17, R0, R17 ;  /* 0x0000001100117220 */ /* 0x010fc80000400000 */
[----:B------:R-:W-:-:S05]  /*1bb0*/  FMUL R17, R22, R17 ;  /* 0x0000001116117220 */ /* 0x000fca0000400000 */
[----:B------:R0:W-:Y:S04]  /*1bc0*/  STG.E desc[UR6][R12.64], R17 ;  /* 0x000000110c007986 */ /* 0x0001e8000c101906 */
[----:B------:R-:W5:Y:S01]  /*1bd0*/  LDG.E R0, desc[UR6][R10.64+0x200] ;  /* 0x000200060a007981 */ /* 0x000f62000c1e1900 */
[----:B------:R-:W-:-:S04]  /*1be0*/  IADD3 R23, PT, PT, R23, 0x200, RZ ;  /* 0x0000020017177810 */ /* 0x000fc80007ffe0ff */
[----:B------:R-:W-:Y:S01]  /*1bf0*/  ISETP.GE.AND P0, PT, R23, R4, PT ;  /* 0x000000041700720c */ /* 0x000fe20003f06270 */
[----:B-----5:R-:W-:-:S04]  /*1c00*/  FMUL R19, R0, R19 ;  /* 0x0000001300137220 */ /* 0x020fc80000400000 */
[----:B------:R-:W-:-:S05]  /*1c10*/  FMUL R19, R22, R19 ;  /* 0x0000001316137220 */ /* 0x000fca0000400000 */
[----:B------:R0:W-:Y:S03]  /*1c20*/  STG.E desc[UR6][R12.64+0x200], R19 ;  /* 0x000200130c007986 */ /* 0x0001e6000c101906 */
[----:B------:R-:W-:Y:S05]  /*1c30*/  @!P0 BRA `(.L_x_86) ;  /* 0xfffffffc00908947 */ /* 0x000fea000383ffff */
[----:B------:R-:W-:Y:S05]  /*1c40*/  EXIT ;  /* 0x000000000000794d */ /* 0x000fea0003800000 */
.L_x_75:
[----:B------:R-:W-:Y:S02]  /*1c50*/  HFMA2 R13, -RZ, RZ, 0, 1.847743988037109375e-06 ;  /* 0x0000001fff0d7431 */ /* 0x000fe400000001ff */
[----:B------:R-:W-:Y:S01]  /*1c60*/  IMAD.MOV.U32 R11, RZ, RZ, 0x10 ;  /* 0x00000010ff0b7424 */ /* 0x000fe200078e00ff */
[----:B------:R-:W-:-:S07]  /*1c70*/  MOV R10, 0xffffffff ;  /* 0xffffffff000a7802 */ /* 0x000fce0000000f00 */
[----:B-1----:R-:W-:Y:S05]  /*1c80*/  WARPSYNC.COLLECTIVE R10, `(.L_x_87) ;  /* 0x000000000a087348 */ /* 0x002fea0003c00000 */
[----:B-1----:R0:W1:Y:S02]  /*1c90*/  SHFL.DOWN P0, R9, R4, R11, R13 ;  /* 0x0800000b04097389 */ /* 0x002064000000000d */
[----:B01----:R-:W-:Y:S05]  /*1ca0*/  ENDCOLLECTIVE ;  /* 0x000000000000791b */ /* 0x003fea0003800000 */
.L_x_87:
[----:B------:R-:W-:Y:S02]  /*1cb0*/  HFMA2 R11, -RZ, RZ, 0, 4.76837158203125e-07 ;  /* 0x00000008ff0b7431 */ /* 0x000fe400000001ff */
[----:B------:R-:W-:-:S04]  /*1cc0*/  IMAD.MOV.U32 R5, RZ, RZ, R9 ;  /* 0x000000ffff057224 */ /* 0x000fc800078e0009 */
[----:B------:R-:W-:-:S05]  /*1cd0*/  FADD R5, R5, R4 ;  /* 0x0000000405057221 */ /* 0x000fca0000000000 */
[----:B------:R-:W-:-:S07]  /*1ce0*/  MOV R4, R5 ;  /* 0x0000000500047202 */ /* 0x000fce0000000f00 */
[----:B------:R-:W-:Y:S05]  /*1cf0*/  WARPSYNC.COLLECTIVE R10, `(.L_x_88) ;  /* 0x000000000a087348 */ /* 0x000fea0003c00000 */
[----:B------:R0:W1:Y:S02]  /*1d00*/  SHFL.DOWN P0, R9, R4, R11, R13 ;  /* 0x0800000b04097389 */ /* 0x000064000000000d */
[----:B01----:R-:W-:Y:S05]  /*1d10*/  ENDCOLLECTIVE ;  /* 0x000000000000791b */ /* 0x003fea0003800000 */
.L_x_88:
[----:B------:R-:W-:Y:S02]  /*1d20*/  HFMA2 R11, -RZ, RZ, 0, 2.384185791015625e-07 ;  /* 0x00000004ff0b7431 */ /* 0x000fe400000001ff */
[----:B------:R-:W-:-:S04]  /*1d30*/  IMAD.MOV.U32 R6, RZ, RZ, R9 ;  /* 0x000000ffff067224 */ /* 0x000fc800078e0009 */
[----:B------:R-:W-:-:S05]  /*1d40*/  FADD R6, R5, R6 ;  /* 0x0000000605067221 */ /* 0x000fca0000000000 */
[----:B------:R-:W-:-:S07]  /*1d50*/  MOV R4, R6 ;  /* 0x0000000600047202 */ /* 0x000fce0000000f00 */
[----:B------:R-:W-:Y:S05]  /*1d60*/  WARPSYNC.COLLECTIVE R10, `(.L_x_89) ;  /* 0x000000000a087348 */ /* 0x000fea0003c00000 */
[----:B------:R0:W1:Y:S02]  /*1d70*/  SHFL.DOWN P0, R9, R4, R11, R13 ;  /* 0x0800000b04097389 */ /* 0x000064000000000d */
[----:B01----:R-:W-:Y:S05]  /*1d80*/  ENDCOLLECTIVE ;  /* 0x000000000000791b */ /* 0x003fea0003800000 */
.L_x_89:
[----:B------:R-:W-:Y:S02]  /*1d90*/  HFMA2 R11, -RZ, RZ, 0, 1.1920928955078125e-07 ;  /* 0x00000002ff0b7431 */ /* 0x000fe400000001ff */
[----:B------:R-:W-:-:S04]  /*1da0*/  IMAD.MOV.U32 R7, RZ, RZ, R9 ;  /* 0x000000ffff077224 */ /* 0x000fc800078e0009 */
[----:B------:R-:W-:-:S05]  /*1db0*/  FADD R7, R6, R7 ;  /* 0x0000000706077221 */ /* 0x000fca0000000000 */
[----:B------:R-:W-:-:S07]  /*1dc0*/  MOV R4, R7 ;  /* 0x0000000700047202 */ /* 0x000fce0000000f00 */
[----:B------:R-:W-:Y:S05]  /*1dd0*/  WARPSYNC.COLLECTIVE R10, `(.L_x_90) ;  /* 0x000000000a087348 */ /* 0x000fea0003c00000 */
[----:B------:R0:W1:Y:S02]  /*1de0*/  SHFL.DOWN P0, R9, R4, R11, R13 ;  /* 0x0800000b04097389 */ /* 0x000064000000000d */
[----:B01----:R-:W-:Y:S05]  /*1df0*/  ENDCOLLECTIVE ;  /* 0x000000000000791b */ /* 0x003fea0003800000 */
.L_x_90:
[----:B------:R-:W-:Y:S02]  /*1e00*/  HFMA2 R11, -RZ, RZ, 0, 5.9604644775390625e-08 ;  /* 0x00000001ff0b7431 */ /* 0x000fe400000001ff */
[----:B------:R-:W-:-:S04]  /*1e10*/  IMAD.MOV.U32 R8, RZ, RZ, R9 ;  /* 0x000000ffff087224 */ /* 0x000fc800078e0009 */
[----:B------:R-:W-:-:S05]  /*1e20*/  FADD R8, R7, R8 ;  /* 0x0000000807087221 */ /* 0x000fca0000000000 */
[----:B------:R-:W-:-:S07]  /*1e30*/  MOV R4, R8 ;  /* 0x0000000800047202 */ /* 0x000fce0000000f00 */
[----:B------:R-:W-:Y:S05]  /*1e40*/  WARPSYNC.COLLECTIVE R10, `(.L_x_91) ;  /* 0x000000000a087348 */ /* 0x000fea0003c00000 */
[----:B------:R0:W1:Y:S02]  /*1e50*/  SHFL.DOWN P0, R9, R4, R11, R13 ;  /* 0x0800000b04097389 */ /* 0x000064000000000d */
[----:B01----:R-:W-:Y:S05]  /*1e60*/  ENDCOLLECTIVE ;  /* 0x000000000000791b */ /* 0x003fea0003800000 */
.L_x_91:
[----:B------:R-:W-:Y:S05]  /*1e70*/  BRA `(.L_x_92) ;  /* 0xfffffff000107947 */ /* 0x000fea000383ffff */
        .weak           $__internal_1_$__cuda_sm3x_div_rn_noftz_f32_slowpath
        .type           $__internal_1_$__cuda_sm3x_div_rn_noftz_f32_slowpath,@function
        .size           $__internal_1_$__cuda_sm3x_div_rn_noftz_f32_slowpath,(.L_x_147 - $__internal_1_$__cuda_sm3x_div_rn_noftz_f32_slowpath)
$__internal_1_$__cuda_sm3x_div_rn_noftz_f32_slowpath:
[--C-:B------:R-:W-:Y:S01]  /*1e80*/  SHF.R.U32.HI R8, RZ, 0x17, R5.reuse ;  /* 0x00000017ff087819 */ /* 0x100fe20000011605 */
[----:B------:R-:W-:Y:S01]  /*1e90*/  IMAD.MOV.U32 R11, RZ, RZ, R5 ;  /* 0x000000ffff0b7224 */ /* 0x000fe200078e0005 */
[----:B------:R-:W-:Y:S02]  /*1ea0*/  SHF.R.U32.HI R7, RZ, 0x17, R4 ;  /* 0x00000017ff077819 */ /* 0x000fe40000011604 */
[----:B------:R-:W-:Y:S02]  /*1eb0*/  LOP3.LUT R8, R8, 0xff, RZ, 0xc0, !PT ;  /* 0x000000ff08087812 */ /* 0x000fe400078ec0ff */
[----:B------:R-:W-:Y:S02]  /*1ec0*/  LOP3.LUT R9, R7, 0xff, RZ, 0xc0, !PT ;  /* 0x000000ff07097812 */ /* 0x000fe400078ec0ff */
[----:B------:R-:W-:Y:S01]  /*1ed0*/  MOV R10, R4 ;  /* 0x00000004000a7202 */ /* 0x000fe20000000f00 */
[----:B------:R-:W-:Y:S01]  /*1ee0*/  VIADD R13, R8, 0xffffffff ;  /* 0xffffffff080d7836 */ /* 0x000fe20000000000 */
[----:B------:R-:W-:-:S04]  /*1ef0*/  IADD3 R12, PT, PT, R9, -0x1, RZ ;  /* 0xffffffff090c7810 */ /* 0x000fc80007ffe0ff */
[----:B------:R-:W-:-:S04]  /*1f00*/  ISETP.GT.U32.AND P0, PT, R13, 0xfd, PT ;  /* 0x000000fd0d00780c */ /* 0x000fc80003f04070 */
[----:B------:R-:W-:-:S13]  /*1f10*/  ISETP.GT.U32.OR P0, PT, R12, 0xfd, P0 ;  /* 0x000000fd0c00780c */ /* 0x000fda0000704470 */
        /* <DEDUP_REMOVED lines=21> */
[----:B------:R-:W-:Y:S02]  /*2070*/  @!P0 IMAD.MOV.U32 R7, RZ, RZ, -0x40 ;  /* 0xffffffc0ff078424 */ /* 0x000fe400078e00ff */
[----:B------:R-:W-:Y:S01]  /*2080*/  @!P0 FFMA R10, R4, 1.84467440737095516160e+19, RZ ;  /* 0x5f800000040a8823 */ /* 0x000fe200000000ff */
[----:B------:R-:W-:Y:S02]  /*2090*/  @!P2 FFMA R11, R5, 1.84467440737095516160e+19, RZ ;  /* 0x5f800000050ba823 */ /* 0x000fe400000000ff */
[----:B------:R-:W-:-:S07]  /*20a0*/  @!P2 IADD3 R7, PT, PT, R7, 0x40, RZ ;  /* 0x000000400707a810 */ /* 0x000fce0007ffe0ff */
.L_x_93:
[----:B------:R-:W-:Y:S01]  /*20b0*/  LEA R4, R8, 0xc0800000, 0x17 ;  /* 0xc080000008047811 */ /* 0x000fe200078eb8ff */
[----:B------:R-:W-:-:S03]  /*20c0*/  VIADD R9, R9, 0xffffff81 ;  /* 0xffffff8109097836 */ /* 0x000fc60000000000 */
[----:B------:R-:W-:Y:S01]  /*20d0*/  IADD3 R11, PT, PT, -R4, R11, RZ ;  /* 0x0000000b040b7210 */ /* 0x000fe20007ffe1ff */
[C---:B------:R-:W-:Y:S01]  /*20e0*/  IMAD R4, R9.reuse, -0x800000, R10 ;  /* 0xff80000009047824 */ /* 0x040fe200078e020a */
[----:B------:R-:W-:Y:S02]  /*20f0*/  IADD3 R8, PT, PT, R9, 0x7f, -R8 ;  /* 0x0000007f09087810 */ /* 0x000fe40007ffe808 */
        /* <DEDUP_REMOVED lines=12> */
[----:B------:R-:W-:-:S05]  /*21c0*/  IADD3 R9, PT, PT, R5, R8, RZ ;  /* 0x0000000805097210 */ /* 0x000fca0007ffe0ff */
[----:B------:R-:W-:-:S05]  /*21d0*/  VIADD R5, R9, 0xffffffff ;  /* 0xffffffff09057836 */ /* 0x000fca0000000000 */
        /* <DEDUP_REMOVED lines=10> */
[CCC-:B------:R-:W-:Y:S01]  /*2280*/  FFMA.RM R8, R12.reuse, R10.reuse, R15.reuse ;  /* 0x0000000a0c087223 */ /* 0x1c0fe2000000400f */
[C---:B------:R-:W-:Y:S02]  /*2290*/  ISETP.NE.AND P3, PT, R9.reuse, RZ, PT ;  /* 0x000000ff0900720c */ /* 0x040fe40003f65270 */
[----:B------:R-:W-:Y:S02]  /*22a0*/  ISETP.NE.AND P2, PT, R9, RZ, PT ;  /* 0x000000ff0900720c */ /* 0x000fe40003f45270 */
[----:B------:R-:W-:Y:S01]  /*22b0*/  LOP3.LUT R7, R5, 0x7fffff, RZ, 0xc0, !PT ;  /* 0x007fffff05077812 */ /* 0x000fe200078ec0ff */
[----:B------:R-:W-:Y:S01]  /*22c0*/  FFMA.RP R5, R12, R10, R15 ;  /* 0x0000000a0c057223 */ /* 0x000fe2000000800f */
[----:B------:R-:W-:Y:S02]  /*22d0*/  IADD3 R10, PT, PT, R9, 0x20, RZ ;  /* 0x00000020090a7810 */ /* 0x000fe40007ffe0ff */
[----:B------:R-:W-:-:S02]  /*22e0*/  LOP3.LUT R7, R7, 0x800000, RZ, 0xfc, !PT ;  /* 0x0080000007077812 */ /* 0x000fc400078efcff */
[----:B------:R-:W-:Y:S02]  /*22f0*/  IADD3 R9, PT, PT, -R9, RZ, RZ ;  /* 0x000000ff09097210 */ /* 0x000fe40007ffe1ff */
[----:B------:R-:W-:Y:S02]  /*2300*/  SHF.L.U32 R10, R7, R10, RZ ;  /* 0x0000000a070a7219 */ /* 0x000fe400000006ff */
[----:B------:R-:W-:Y:S02]  /*2310*/  FSETP.NEU.FTZ.AND P0, PT, R5, R8, PT ;  /* 0x000000080500720b */ /* 0x000fe40003f1d000 */
[----:B------:R-:W-:Y:S02]  /*2320*/  SEL R8, R9, RZ, P3 ;  /* 0x000000ff09087207 */ /* 0x000fe40001800000 */
[----:B------:R-:W-:Y:S02]  /*2330*/  ISETP.NE.AND P2, PT, R10, RZ, P2 ;  /* 0x000000ff0a00720c */ /* 0x000fe40001745270 */
[----:B------:R-:W-:-:S02]  /*2340*/  SHF.R.U32.HI R8, RZ, R8, R7 ;  /* 0x00000008ff087219 */ /* 0x000fc40000011607 */
[----:B------:R-:W-:Y:S02]  /*2350*/  PLOP3.LUT P0, PT, P0, P2, PT, 0xf8, 0x8f ;  /* 0x00000000008f781c */ /* 0x000fe40000705f70 */
[----:B------:R-:W-:Y:S02]  /*2360*/  SHF.R.U32.HI R10, RZ, 0x1, R8 ;  /* 0x00000001ff0a7819 */ /* 0x000fe40000011608 */
[----:B------:R-:W-:-:S04]  /*2370*/  SEL R5, RZ, 0x1, !P0 ;  /* 0x00000001ff057807 */ /* 0x000fc80004000000 */
[----:B------:R-:W-:-:S04]  /*2380*/  LOP3.LUT R5, R5, 0x1, R10, 0xf8, !PT ;  /* 0x0000000105057812 */ /* 0x000fc800078ef80a */
[----:B------:R-:W-:-:S05]  /*2390*/  LOP3.LUT R5, R5, R8, RZ, 0xc0, !PT ;  /* 0x0000000805057212 */ /* 0x000fca00078ec0ff */
[----:B------:R-:W-:-:S05]  /*23a0*/  IMAD.IADD R5, R10, 0x1, R5 ;  /* 0x000000010a057824 */ /* 0x000fca00078e0205 */
[----:B------:R-:W-:Y:S01]  /*23b0*/  LOP3.LUT R4, R5, R4, RZ, 0xfc, !PT ;  /* 0x0000000405047212 */ /* 0x000fe200078efcff */
[----:B------:R-:W-:Y:S06]  /*23c0*/  BRA `(.L_x_100) ;  /* 0x0000000000347947 */ /* 0x000fec0003800000 */
.L_x_99:
[----:B------:R-:W-:-:S04]  /*23d0*/  LOP3.LUT R4, R4, 0x80000000, RZ, 0xc0, !PT ;  /* 0x8000000004047812 */ /* 0x000fc800078ec0ff */
[----:B------:R-:W-:Y:S01]  /*23e0*/  LOP3.LUT R4, R4, 0x7f800000, RZ, 0xfc, !PT ;  /* 0x7f80000004047812 */ /* 0x000fe200078efcff */
[----:B------:R-:W-:Y:S06]  /*23f0*/  BRA `(.L_x_100) ;  /* 0x0000000000287947 */ /* 0x000fec0003800000 */
.L_x_98:
[----:B------:R-:W-:Y:S01]  /*2400*/  LEA R4, R8, R4, 0x17 ;  /* 0x0000000408047211 */ /* 0x000fe200078eb8ff */
[----:B------:R-:W-:Y:S06]  /*2410*/  BRA `(.L_x_100) ;  /* 0x0000000000207947 */ /* 0x000fec0003800000 */
.L_x_97:
[----:B------:R-:W-:-:S04]  /*2420*/  LOP3.LUT R4, R11, 0x80000000, R10, 0x48, !PT ;  /* 0x800000000b047812 */ /* 0x000fc800078e480a */
[----:B------:R-:W-:Y:S01]  /*2430*/  LOP3.LUT R4, R4, 0x7f800000, RZ, 0xfc, !PT ;  /* 0x7f80000004047812 */ /* 0x000fe200078efcff */
[----:B------:R-:W-:Y:S06]  /*2440*/  BRA `(.L_x_100) ;  /* 0x0000000000147947 */ /* 0x000fec0003800000 */
.L_x_96:
[----:B------:R-:W-:Y:S01]  /*2450*/  LOP3.LUT R4, R11, 0x80000000, R10, 0x48, !PT ;  /* 0x800000000b047812 */ /* 0x000fe200078e480a */
[----:B------:R-:W-:Y:S06]  /*2460*/  BRA `(.L_x_100) ;  /* 0x00000000000c7947 */ /* 0x000fec0003800000 */
.L_x_95:
[----:B------:R-:W0:Y:S01]  /*2470*/  MUFU.RSQ R4, -QNAN ;  /* 0xffc0000000047908 */ /* 0x000e220000001400 */
[----:B------:R-:W-:Y:S05]  /*2480*/  BRA `(.L_x_100) ;  /* 0x0000000000047947 */ /* 0x000fea0003800000 */
.L_x_94:
[----:B------:R-:W-:-:S07]  /*2490*/  FADD.FTZ R4, R4, R5 ;  /* 0x0000000504047221 */ /* 0x000fce0000010000 */
.L_x_100:
[----:B------:R-:W-:-:S04]  /*24a0*/  HFMA2 R7, -RZ, RZ, 0, 0 ;  /* 0x00000000ff077431 */ /* 0x000fc800000001ff */
[----:B0-----:R-:W-:Y:S05]  /*24b0*/  RET.REL.NODEC R6 `(_Z23opt_row_rmsnorm_f32_dimILi128EEvPfS0_S0_iif) ;  /* 0xffffffd806d07950 */ /* 0x001fea0003c3ffff */
.L_x_101:
        /* <DEDUP_REMOVED lines=12> */
.L_x_147:


//--------------------- .text._Z19opt_row_rmsnorm_f32ILi128EEvPfS0_S0_if --------------------------
	.section	.text._Z19opt_row_rmsnorm_f32ILi128EEvPfS0_S0_if,"ax",@progbits
	.align	128
        .global         _Z19opt_row_rmsnorm_f32ILi128EEvPfS0_S0_if
        .type           _Z19opt_row_rmsnorm_f32ILi128EEvPfS0_S0_if,@function
        .size           _Z19opt_row_rmsnorm_f32ILi128EEvPfS0_S0_if,(.L_x_148 - _Z19opt_row_rmsnorm_f32ILi128EEvPfS0_S0_if)
        .other          _Z19opt_row_rmsnorm_f32ILi128EEvPfS0_S0_if,@"STO_CUDA_ENTRY STV_DEFAULT"
_Z19opt_row_rmsnorm_f32ILi128EEvPfS0_S0_if:
.text._Z19opt_row_rmsnorm_f32ILi128EEvPfS0_S0_if:
[----:B------:R-:W-:Y:S01]  /*0000*/  LDC R1, c[0x0][0x37c] ;  /* 0x0000df00ff017b82 */ /* 0x000fe20000000800 */
[----:B------:R-:W0:Y:S07]  /*0010*/  S2R R0, SR_TID.X ;  /* 0x0000000000007919 */ /* 0x000e2e0000002100 */
[----:B------:R-:W1:Y:S01]  /*0020*/  LDC R21, c[0x0][0x398] ;  /* 0x0000e600ff157b82 */ /* 0x000e620000000800 */
[----:B------:R-:W2:Y:S01]  /*0030*/  LDCU.64 UR12, c[0x0][0x358] ;  /* 0x00006b00ff0c77ac */ /* 0x000ea20008000a00 */
[----:B------:R-:W-:Y:S01]  /*0040*/  BSSY.RECONVERGENT B0, `(.L_x_102) ;  /* 0x0000049000007945 */ /* 0x000fe20003800200 */
[----:B------:R-:W-:Y:S01]  /*0050*/  HFMA2 R2, -RZ, RZ, 0, 0 ;  /* 0x00000000ff027431 */ /* 0x000fe200000001ff */
[----:B-1----:R-:W-:-:S02]  /*0060*/  SHF.R.S32.HI R25, RZ, 0x2, R21 ;  /* 0x00000002ff197819 */ /* 0x002fc40000011415 */
[----:B------:R-:W-:Y:S02]  /*0070*/  LOP3.LUT R3, R21, 0xfffffffc, RZ, 0xc0, !PT ;  /* 0xfffffffc15037812 */ /* 0x000fe400078ec0ff */
[----:B0-----:R-:W-:-:S13]  /*0080*/  ISETP.GE.AND P1, PT, R0, R25, PT ;  /* 0x000000190000720c */ /* 0x001fda0003f26270 */
[----:B--2---:R-:W-:Y:S05]  /*0090*/  @P1 BRA `(.L_x_103) ;  /* 0x00000004000c1947 */ /* 0x004fea0003800000 */
[-C--:B------:R-:W-:Y:S01]  /*00a0*/  LOP3.LUT R2, RZ, R0.reuse, RZ, 0x33, !PT ;  /* 0x00000000ff027212 */ /* 0x080fe200078e33ff */
[----:B------:R-:W-:Y:S01]  /*00b0*/  BSSY.RECONVERGENT B1, `(.L_x_104) ;  /* 0x000001f000017945 */ /* 0x000fe20003800200 */
[----:B------:R-:W-:Y:S02]  /*00c0*/  MOV R20, R0 ;  /* 0x0000000000147202 */ /* 0x000fe40000000f00 */
[----:B------:R-:W-:-:S04]  /*00d0*/  IADD3 R6, PT, PT, R25, R2, RZ ;  /* 0x0000000219067210 */ /* 0x000fc80007ffe0ff */
[C---:B------:R-:W-:Y:S02]  /*00e0*/  LOP3.LUT R2, R6.reuse, 0x180, RZ, 0xc0, !PT ;  /* 0x0000018006027812 */ /* 0x040fe400078ec0ff */
[----:B------:R-:W-:Y:S02]  /*00f0*/  ISETP.GE.U32.AND P2, PT, R6, 0x180, PT ;  /* 0x000001800600780c */ /* 0x000fe40003f46070 */
[----:B------:R-:W-:Y:S01]  /*0100*/  ISETP.NE.AND P0, PT, R2, 0x180, PT ;  /* 0x000001800200780c */ /* 0x000fe20003f05270 */
[----:B------:R-:W-:-:S12]  /*0110*/  IMAD.MOV.U32 R2, RZ, RZ, RZ ;  /* 0x000000ffff027224 */ /* 0x000fd800078e00ff */
[----:B------:R-:W-:Y:S05]  /*0120*/  @!P0 BRA `(.L_x_105) ;  /* 0x00000000005c8947 */ /* 0x000fea0003800000 */
[----:B------:R-:W0:Y:S01]  /*0130*/  LDC.64 R4, c[0x0][0x380] ;  /* 0x0000e000ff047b82 */ /* 0x000e220000000a00 */
[----:B------:R-:W-:Y:S01]  /*0140*/  LEA.HI R6, R6, 0x1, RZ, 0x19 ;  /* 0x0000000106067811 */ /* 0x000fe200078fc8ff */
[----:B------:R-:W-:Y:S01]  /*0150*/  HFMA2 R2, -RZ, RZ, 0, 0 ;  /* 0x00000000ff027431 */ /* 0x000fe200000001ff */
[----:B------:R-:W-:Y:S02]  /*0160*/  MOV R20, R0 ;  /* 0x0000000000147202 */ /* 0x000fe40000000f00 */
[----:B------:R-:W-:-:S05]  /*0170*/  LOP3.LUT R6, R6, 0x3, RZ, 0xc0, !PT ;  /* 0x0000000306067812 */ /* 0x000fca00078ec0ff */
[----:B------:R-:W-:Y:S02]  /*0180*/  IMAD.MOV R8, RZ, RZ, -R6 ;  /* 0x000000ffff087224 */ /* 0x000fe400078e0a06 */
[----:B0-----:R-:W-:-:S04]  /*0190*/  IMAD.WIDE.U32 R4, R0, 0x10, R4 ;  /* 0x0000001000047825 */ /* 0x001fc800078e0004 */
[----:B------:R-:W-:Y:S01]  /*01a0*/  IMAD.MOV.U32 R11, RZ, RZ, R5 ;  /* 0x000000ffff0b7224 */ /* 0x000fe200078e0005 */
[----:B------:R-:W-:-:S07]  /*01b0*/  MOV R10, R4 ;  /* 0x00000004000a7202 */ /* 0x000fce0000000f00 */
.L_x_106:
        /* <DEDUP_REMOVED lines=14> */
.L_x_105:
[----:B------:R-:W-:Y:S05]  /*02a0*/  BSYNC.RECONVERGENT B1 ;  /* 0x0000000000017941 */ /* 0x000fea0003800200 */
.L_x_104:
[----:B------:R-:W-:Y:S05]  /*02b0*/  @!P2 BRA `(.L_x_103) ;  /* 0x000000000084a947 */ /* 0x000fea0003800000 */
[----:B------:R-:W0:Y:S02]  /*02c0*/  LDC.64 R4, c[0x0][0x380] ;  /* 0x0000e000ff047b82 */ /* 0x000e240000000a00 */
[----:B0-----:R-:W-:-:S03]  /*02d0*/  IMAD.WIDE.U32 R4, R20, 0x10, R4 ;  /* 0x0000001014047825 */ /* 0x001fc600078e0004 */
[----:B------:R-:W-:-:S05]  /*02e0*/  IADD3 R22, P0, PT, R4, 0x1000, RZ ;  /* 0x0000100004167810 */ /* 0x000fca0007f1e0ff */
[----:B------:R-:W-:-:S08]  /*02f0*/  IMAD.X R23, RZ, RZ, R5, P0 ;  /* 0x000000ffff177224 */ /* 0x000fd000000e0605 */
.L_x_107:
[----:B------:R-:W2:Y:S04]  /*0300*/  LDG.E.128.CONSTANT R4, desc[UR12][R22.64+-0x1000] ;  /* 0xfff0000c16047981 */ /* 0x000ea8000c1e9d00 */
[----:B------:R-:W3:Y:S04]  /*0310*/  LDG.E.128.CONSTANT R8, desc[UR12][R22.64+-0x800] ;  /* 0xfff8000c16087981 */ /* 0x000ee8000c1e9d00 */
[----:B------:R-:W4:Y:S04]  /*0320*/  LDG.E.128.CONSTANT R12, desc[UR12][R22.64] ;  /* 0x0000000c160c7981 */ /* 0x000f28000c1e9d00 */
[----:B------:R0:W5:Y:S01]  /*0330*/  LDG.E.128.CONSTANT R16, desc[UR12][R22.64+0x800] ;  /* 0x0008000c16107981 */ /* 0x000162000c1e9d00 */
[----:B------:R-:W-:-:S04]  /*0340*/  IADD3 R20, PT, PT, R20, 0x200, RZ ;  /* 0x0000020014147810 */ /* 0x000fc80007ffe0ff */
        /* <DEDUP_REMOVED lines=24> */
.L_x_103:
[----:B------:R-:W-:Y:S05]  /*04d0*/  BSYNC.RECONVERGENT B0 ;  /* 0x0000000000007941 */ /* 0x000fea0003800200 */
.L_x_102:
[----:B------:R-:W-:Y:S01]  /*04e0*/  IMAD.IADD R26, R3, 0x1, R0 ;  /* 0x00000001031a7824 */ /* 0x000fe200078e0200 */
[----:B------:R-:W-:Y:S04]  /*04f0*/  BSSY.RECONVERGENT B0, `(.L_x_108) ;  /* 0x000006f000007945 */ /* 0x000fe80003800200 */
[----:B------:R-:W-:-:S13]  /*0500*/  ISETP.GE.AND P0, PT, R26, R21, PT ;  /* 0x000000151a00720c */ /* 0x000fda0003f06270 */
[----:B------:R-:W-:Y:S05]  /*0510*/  @P0 BRA `(.L_x_109) ;  /* 0x0000000400b00947 */ /* 0x000fea0003800000 */
[----:B------:R-:W-:Y:S01]  /*0520*/  VIADDMNMX R4, R26, 0x80, R21, !PT ;  /* 0x000000801a047846 */ /* 0x000fe20007800115 */
[----:B------:R-:W-:Y:S01]  /*0530*/  BSSY.RECONVERGENT B1, `(.L_x_110) ;  /* 0x0000034000017945 */ /* 0x000fe20003800200 */
[----:B------:R-:W-:Y:S02]  /*0540*/  LOP3.LUT R5, RZ, R0, RZ, 0x33, !PT ;  /* 0x00000000ff057212 */ /* 0x000fe400078e33ff */
[----:B------:R-:W-:Y:S02]  /*0550*/  MOV R9, R26 ;  /* 0x0000001a00097202 */ /* 0x000fe40000000f00 */
        /* <DEDUP_REMOVED lines=8> */
[----:B------:R-:W-:-:S03]  /*05e0*/  MOV R9, R26 ;  /* 0x0000001a00097202 */ /* 0x000fc60000000f00 */
[----:B------:R-:W-:Y:S01]  /*05f0*/  IMAD.MOV R10, RZ, RZ, -R10 ;  /* 0x000000ffff0a7224 */ /* 0x000fe200078e0a0a */
[----:B0-----:R-:W-:-:S04]  /*0600*/  IADD3 R4, P0, PT, R4, 0x1000, RZ ;  /* 0x0000100004047810 */ /* 0x001fc80007f1e0ff */
[----:B------:R-:W-:-:S09]  /*0610*/  IADD3.X R5, PT, PT, RZ, R5, RZ, P0, !PT ;  /* 0x00000005ff057210 */ /* 0x000fd200007fe4ff */
.L_x_112:
        /* <DEDUP_REMOVED lines=18> */
[----:B------:R-:W4:Y:S04]  /*0740*/  LDG.E.CONSTANT R20, desc[UR12][R6.64+0xc00] ;  /* 0x000c000c06147981 */ /* 0x000f28000c1e9900 */
[----:B------:R-:W4:Y:S01]  /*0750*/  LDG.E.CONSTANT R23, desc[UR12][R6.64+0xe00] ;  /* 0x000e000c06177981 */ /* 0x000f22000c1e9900 */
[----:B-----5:R-:W-:Y:S01]  /*0760*/  FFMA R28, R11, R11, R28 ;  /* 0x0000000b0b1c7223 */ /* 0x020fe2000000001c */
[----:B------:R-:W-:Y:S01]  /*0770*/  IADD3 R10, PT, PT, R10, 0x10, RZ ;  /* 0x000000100a0a7810 */ /* 0x000fe20007ffe0ff */
[----:B------:R-:W-:Y:S02]  /*0780*/  VIADD R9, R9, 0x800 ;  /* 0x0000080009097836 */ /* 0x000fe40000000000 */
[----:B------:R-:W-:Y:S01]  /*0790*/  FFMA R19, R19, R19, R28 ;  /* 0x0000001313137223 */ /* 0x000fe2000000001c */
[----:B------:R-:W-:-:S03]  /*07a0*/  ISETP.NE.AND P0, PT, R10, RZ, PT ;  /* 0x000000ff0a00720c */ /* 0x000fc60003f05270 */
[----:B------:R-:W-:-:S04]  /*07b0*/  FFMA R18, R18, R18, R19 ;  /* 0x0000001212127223 */ /* 0x000fc80000000013 */
[----:B------:R-:W-:-:S04]  /*07c0*/  FFMA R17, R17, R17, R18 ;  /* 0x0000001111117223 */ /* 0x000fc80000000012 */
        /* <DEDUP_REMOVED lines=8> */
[----:B------:R-:W-:Y:S01]  /*0850*/  FFMA R2, R23, R23, R2 ;  /* 0x0000001717027223 */ /* 0x000fe20000000002 */
[----:B------:R-:W-:Y:S06]  /*0860*/  @P0 BRA `(.L_x_112) ;  /* 0xfffffffc006c0947 */ /* 0x000fec000383ffff */
.L_x_111:
[----:B------:R-:W-:Y:S05]  /*0870*/  BSYNC.RECONVERGENT B1 ;  /* 0x0000000000017941 */ /* 0x000fea0003800200 */
.L_x_110:
[----:B------:R-:W-:Y:S05]  /*0880*/  @!P2 BRA `(.L_x_109) ;  /* 0x0000000000d4a947 */ /* 0x000fea0003800000 */
[----:B------:R-:W-:Y:S01]  /*0890*/  ISETP.GE.U32.AND P0, PT, R24, 0x8, PT ;  /* 0x000000081800780c */ /* 0x000fe20003f06070 */
[----:B------:R-:W-:Y:S01]  /*08a0*/  BSSY.RECONVERGENT B1, `(.L_x_113) ;  /* 0x0000017000017945 */ /* 0x000fe20003800200 */
[----:B------:R-:W-:-:S04]  /*08b0*/  LOP3.LUT R6, R8, 0x7, RZ, 0xc0, !PT ;  /* 0x0000000708067812 */ /* 0x000fc800078ec0ff */
[----:B------:R-:W-:-:S07]  /*08c0*/  ISETP.NE.AND P2, PT, R6, RZ, PT ;  /* 0x000000ff0600720c */ /* 0x000fce0003f45270 */
[----:B------:R-:W-:Y:S06]  /*08d0*/  @!P0 BRA `(.L_x_114) ;  /* 0x00000000004c8947 */ /* 0x000fec0003800000 */
[----:B------:R-:W0:Y:S02]  /*08e0*/  LDC.64 R4, c[0x0][0x380] ;  /* 0x0000e000ff047b82 */ /* 0x000e240000000a00 */
[----:B0-----:R-:W-:-:S05]  /*08f0*/  IMAD.WIDE R4, R9, 0x4, R4 ;  /* 0x0000000409047825 */ /* 0x001fca00078e0204 */
        /* <DEDUP_REMOVED lines=8> */
[----:B------:R-:W-:Y:S01]  /*0980*/  IADD3 R9, PT, PT, R9, 0x400, RZ ;  /* 0x0000040009097810 */ /* 0x000fe20007ffe0ff */
        /* <DEDUP_REMOVED lines=8> */
.L_x_114:
[----:B------:R-:W-:Y:S05]  /*0a10*/  BSYNC.RECONVERGENT B1 ;  /* 0x0000000000017941 */ /* 0x000fea0003800200 */
.L_x_113:
        /* <DEDUP_REMOVED lines=17> */
.L_x_116:
[----:B------:R-:W-:Y:S05]  /*0b30*/  BSYNC.RECONVERGENT B1 ;  /* 0x0000000000017941 */ /* 0x000fea0003800200 */
.L_x_115:
[----:B------:R-:W-:Y:S05]  /*0b40*/  @!P2 BRA `(.L_x_109) ;  /* 0x000000000024a947 */ /* 0x000fea0003800000 */
[----:B------:R-:W0:Y:S01]  /*0b50*/  LDC.64 R6, c[0x0][0x380] ;  /* 0x0000e000ff067b82 */ /* 0x000e220000000a00 */
[----:B------:R-:W-:-:S07]  /*0b60*/  IMAD.MOV R8, RZ, RZ, -R8 ;  /* 0x000000ffff087224 */ /* 0x000fce00078e0a08 */
.L_x_117:
[----:B0-----:R-:W-:-:S06]  /*0b70*/  IMAD.WIDE R4, R9, 0x4, R6 ;  /* 0x0000000409047825 */ /* 0x001fcc00078e0206 */
[----:B------:R-:W2:Y:S01]  /*0b80*/  LDG.E.CONSTANT R5, desc[UR12][R4.64] ;  /* 0x0000000c04057981 */ /* 0x000ea2000c1e9900 */
[----:B------:R-:W-:Y:S02]  /*0b90*/  IADD3 R8, PT, PT, R8, 0x1, RZ ;  /* 0x0000000108087810 */ /* 0x000fe40007ffe0ff */
[----:B------:R-:W-:Y:S02]  /*0ba0*/  IADD3 R9, PT, PT, R9, 0x80, RZ ;  /* 0x0000008009097810 */ /* 0x000fe40007ffe0ff */
[----:B------:R-:W-:Y:S01]  /*0bb0*/  ISETP.NE.AND P0, PT, R8, RZ, PT ;  /* 0x000000ff0800720c */ /* 0x000fe20003f05270 */
[----:B--2---:R-:W-:-:S12]  /*0bc0*/  FFMA R2, R5, R5, R2 ;  /* 0x0000000505027223 */ /* 0x004fd80000000002 */
[----:B------:R-:W-:Y:S05]  /*0bd0*/  @P0 BRA `(.L_x_117) ;  /* 0xfffffffc00e40947 */ /* 0x000fea000383ffff */
.L_x_109:
[----:B------:R-:W-:Y:S05]  /*0be0*/  BSYNC.RECONVERGENT B0 ;  /* 0x0000000000007941 */ /* 0x000fea0003800200 */
.L_x_108:
        /* <DEDUP_REMOVED lines=12> */
[----:B------:R-:W-:-:S03]  /*0cb0*/  IMAD.MOV.U32 R2, RZ, RZ, RZ ;  /* 0x000000ffff027224 */ /* 0x000fc600078e00ff */
        /* <DEDUP_REMOVED lines=24> */
.L_x_136:
[----:B------:R-:W-:Y:S01]  /*0e40*/  ISETP.NE.AND P0, PT, R0, RZ, PT ;  /* 0x000000ff0000720c */ /* 0x000fe20003f05270 */
[----:B-1----:R-:W-:-:S12]  /*0e50*/  FADD R9, R6, R9 ;  /* 0x0000000906097221 */ /* 0x002fd80000000000 */
[----:B------:R-:W1:Y:S01]  /*0e60*/  @!P0 S2R R5, SR_CgaCtaId ;  /* 0x0000000000058919 */ /* 0x000e620000008800 */
[----:B------:R-:W-:-:S04]  /*0e70*/  @!P0 MOV R2, 0x400 ;  /* 0x0000040000028802 */ /* 0x000fc80000000f00 */
[----:B-1----:R-:W-:-:S05]  /*0e80*/  @!P0 LEA R2, R5, R2, 0x18 ;  /* 0x0000000205028211 */ /* 0x002fca00078ec0ff */
[----:B------:R2:W-:Y:S02]  /*0e90*/  @!P0 STS [R2], R9 ;  /* 0x0000000902008388 */ /* 0x0005e40000000800 */
.L_x_118:
        /* <DEDUP_REMOVED lines=16> */
[----:B------:R-:W-:Y:S05]  /*0fa0*/  CALL.REL.NOINC `($__internal_2_$__cuda_sm3x_div_rn_noftz_f32_slowpath) ;  /* 0x0000000c00707944 */ /* 0x000fea0003c00000 */
[----:B------:R-:W-:-:S07]  /*0fb0*/  MOV R4, R2 ;  /* 0x0000000200047202 */ /* 0x000fce0000000f00 */
.L_x_120:
[----:B------:R-:W0:Y:S01]  /*0fc0*/  LDCU UR4, c[0x0][0x39c] ;  /* 0x00007380ff0477ac */ /* 0x000e220008000800 */
[----:B------:R-:W-:Y:S01]  /*0fd0*/  BSSY.RECONVERGENT B0, `(.L_x_121) ;  /* 0x000006e000007945 */ /* 0x000fe20003800200 */
[----:B------:R-:W1:Y:S01]  /*0fe0*/  LDCU.128 UR8, c[0x0][0x380] ;  /* 0x00007000ff0877ac */ /* 0x000e620008000c00 */
[----:B0-----:R-:W-:Y:S01]  /*0ff0*/  FADD R4, R4, UR4 ;  /* 0x0000000404047e21 */ /* 0x001fe20008000000 */
[----:B------:R-:W0:Y:S04]  /*1000*/  LDCU.64 UR4, c[0x0][0x390] ;  /* 0x00007200ff0477ac */ /* 0x000e280008000a00 */
[----:B------:R-:W-:-:S13]  /*1010*/  FSETP.GEU.AND P0, PT, |R4|, 1.175494350822287508e-38, PT ;  /* 0x008000000400780b */ /* 0x000fda0003f0e200 */
[----:B------:R-:W-:-:S04]  /*1020*/  @!P0 FMUL R4, R4, 16777216 ;  /* 0x4b80000004048820 */ /* 0x000fc80000400000 */
[----:B------:R-:W2:Y:S02]  /*1030*/  MUFU.RSQ R24, R4 ;  /* 0x0000000400187308 */ /* 0x000ea40000001400 */
[----:B--2---:R-:W-:Y:S01]  /*1040*/  @!P0 FMUL R24, R24, 4096 ;  /* 0x4580000018188820 */ /* 0x004fe20000400000 */
[----:B01----:R-:W-:Y:S06]  /*1050*/  @P1 BRA `(.L_x_122) ;  /* 0x0000000400941947 */ /* 0x003fec0003800000 */
[----:B------:R-:W-:Y:S01]  /*1060*/  LOP3.LUT R2, RZ, R0, RZ, 0x33, !PT ;  /* 0x00000000ff027212 */ /* 0x000fe200078e33ff */
[----:B------:R-:W-:Y:S04]  /*1070*/  BSSY.RECONVERGENT B1, `(.L_x_123) ;  /* 0x0000029000017945 */ /* 0x000fe80003800200 */
[----:B------:R-:W-:-:S05]  /*1080*/  IMAD.IADD R6, R25, 0x1, R2 ;  /* 0x0000000119067824 */ /* 0x000fca00078e0202 */
[C---:B------:R-:W-:Y:S02]  /*1090*/  LOP3.LUT R2, R6.reuse, 0x180, RZ, 0xc0, !PT ;  /* 0x0000018006027812 */ /* 0x040fe400078ec0ff */
[----:B------:R-:W-:Y:S02]  /*10a0*/  ISETP.GE.U32.AND P0, PT, R6, 0x180, PT ;  /* 0x000001800600780c */ /* 0x000fe40003f06070 */
[----:B------:R-:W-:Y:S02]  /*10b0*/  ISETP.NE.AND P1, PT, R2, 0x180, PT ;  /* 0x000001800200780c */ /* 0x000fe40003f25270 */
[----:B------:R-:W-:-:S11]  /*10c0*/  MOV R2, R0 ;  /* 0x0000000000027202 */ /* 0x000fd60000000f00 */
[----:B------:R-:W-:Y:S05]  /*10d0*/  @!P1 BRA `(.L_x_124) ;  /* 0x0000000000889947 */ /* 0x000fea0003800000 */
[----:B------:R-:W0:Y:S01]  /*10e0*/  LDC.64 R4, c[0x0][0x380] ;  /* 0x0000e000ff047b82 */ /* 0x000e220000000a00 */
[----:B------:R-:W-:-:S04]  /*10f0*/  LEA.HI R6, R6, 0x1, RZ, 0x19 ;  /* 0x0000000106067811 */ /* 0x000fc800078fc8ff */
[C---:B------:R-:W-:Y:S02]  /*1100*/  SHF.L.U32 R2, R6.reuse, 0x7, RZ ;  /* 0x0000000706027819 */ /* 0x040fe400000006ff */
[----:B------:R-:W-:Y:S01]  /*1110*/  LOP3.LUT R6, R6, 0x3, RZ, 0xc0, !PT ;  /* 0x0000000306067812 */ /* 0x000fe200078ec0ff */
[----:B------:R-:W1:Y:S04]  /*1120*/  LDC.64 R14, c[0x0][0x390] ;  /* 0x0000e400ff0e7b82 */ /* 0x000e680000000a00 */
[----:B------:R-:W-:-:S04]  /*1130*/  IMAD.MOV R18, RZ, RZ, -R6 ;  /* 0x000000ffff127224 */ /* 0x000fc800078e0a06 */
[----:B------:R-:W2:Y:S01]  /*1140*/  LDC.64 R12, c[0x0][0x388] ;  /* 0x0000e200ff0c7b82 */ /* 0x000ea20000000a00 */
[----:B0-----:R-:W-:Y:S01]  /*1150*/  IMAD.WIDE.U32 R16, R0, 0x10, R4 ;  /* 0x0000001000107825 */ /* 0x001fe200078e0004 */
[----:B------:R-:W-:-:S04]  /*1160*/  LOP3.LUT R5, R2, 0x180, RZ, 0xc0, !PT ;  /* 0x0000018002057812 */ /* 0x000fc800078ec0ff */
[----:B------:R-:W-:Y:S01]  /*1170*/  IADD3 R2, PT, PT, R5, R0, RZ ;  /* 0x0000000005027210 */ /* 0x000fe20007ffe0ff */
[----:B-1----:R-:W-:-:S04]  /*1180*/  IMAD.WIDE.U32 R14, R0, 0x10, R14 ;  /* 0x00000010000e7825 */ /* 0x002fc800078e000e */
[----:B--2---:R-:W-:-:S07]  /*1190*/  IMAD.WIDE.U32 R12, R0, 0x10, R12 ;  /* 0x00000010000c7825 */ /* 0x004fce00078e000c */
.L_x_125:
[----:B0-----:R0:W2:Y:S04]  /*11a0*/  LDG.E.128.CONSTANT R4, desc[UR12][R16.64] ;  /* 0x0000000c10047981 */ /* 0x0010a8000c1e9d00 */
[----:B------:R1:W3:Y:S01]  /*11b0*/  LDG.E.128.CONSTANT R8, desc[UR12][R12.64] ;  /* 0x0000000c0c087981 */ /* 0x0002e2000c1e9d00 */
[----:B------:R-:W-:-:S04]  /*11c0*/  IADD3 R18, PT, PT, R18, 0x1, RZ ;  /* 0x0000000112127810 */ /* 0x000fc80007ffe0ff */
[----:B------:R-:W-:Y:S02]  /*11d0*/  ISETP.NE.AND P1, PT, R18, RZ, PT ;  /* 0x000000ff1200720c */ /* 0x000fe40003f25270 */
[----:B0-----:R-:W-:Y:S02]  /*11e0*/  IADD3 R16, P4, PT, R16, 0x800, RZ ;  /* 0x0000080010107810 */ /* 0x001fe40007f9e0ff */
[----:B-1----:R-:W-:Y:S02]  /*11f0*/  IADD3 R12, P3, PT, R12, 0x800, RZ ;  /* 0x000008000c0c7810 */ /* 0x002fe40007f7e0ff */
[----:B------:R-:W-:-:S03]  /*1200*/  IADD3.X R17, PT, PT, RZ, R17, RZ, P4, !PT ;  /* 0x00000011ff117210 */ /* 0x000fc600027fe4ff */
        /* <DEDUP_REMOVED lines=8> */
[----:B------:R-:W-:Y:S01]  /*1290*/  FMUL R11, R11, R6 ;  /* 0x000000060b0b7220 */ /* 0x000fe20000400000 */
[----:B------:R-:W-:Y:S01]  /*12a0*/  MOV R4, R14 ;  /* 0x0000000e00047202 */ /* 0x000fe20000000f00 */
[----:B------:R-:W-:Y:S01]  /*12b0*/  IMAD.MOV.U32 R5, RZ, RZ, R15 ;  /* 0x000000ffff057224 */ /* 0x000fe200078e000f */
[----:B------:R-:W-:-:S04]  /*12c0*/  IADD3 R14, P2, PT, R14, 0x800, RZ ;  /* 0x000008000e0e7810 */ /* 0x000fc80007f5e0ff */
[----:B------:R0:W-:Y:S01]  /*12d0*/  STG.E.128 desc[UR12][R4.64], R8 ;  /* 0x0000000804007986 */ /* 0x0001e2000c101d0c */
[----:B------:R-:W-:Y:S01]  /*12e0*/  IADD3.X R15, PT, PT, RZ, R15, RZ, P2, !PT ;  /* 0x0000000fff0f7210 */ /* 0x000fe200017fe4ff */
[----:B------:R-:W-:Y:S07]  /*12f0*/  @P1 BRA `(.L_x_125) ;  /* 0xfffffffc00a81947 */ /* 0x000fee000383ffff */
.L_x_124:
[----:B------:R-:W-:Y:S05]  /*1300*/  BSYNC.RECONVERGENT B1 ;  /* 0x0000000000017941 */ /* 0x000fea0003800200 */
.L_x_123:
[----:B------:R-:W-:Y:S05]  /*1310*/  @!P0 BRA `(.L_x_122) ;  /* 0x0000000000e48947 */ /* 0x000fea0003800000 */
[----:B------:R-:W-:-:S05]  /*1320*/  IMAD.WIDE.U32 R28, R2, 0x10, RZ ;  /* 0x00000010021c7825 */ /* 0x000fca00078e00ff */
[----:B------:R-:W-:-:S07]  /*1330*/  MOV R27, R29 ;  /* 0x0000001d001b7202 */ /* 0x000fce0000000f00 */
.L_x_126:
[C---:B------:R-:W-:Y:S02]  /*1340*/  IADD3 R34, P0, PT, R28.reuse, UR8, RZ ;  /* 0x000000081c227c10 */ /* 0x040fe4000ff1e0ff */
[----:B------:R-:W-:Y:S02]  /*1350*/  IADD3 R32, P1, PT, R28, UR10, RZ ;  /* 0x0000000a1c207c10 */ /* 0x000fe4000ff3e0ff */
[C---:B------:R-:W-:Y:S02]  /*1360*/  IADD3.X R35, PT, PT, R27.reuse, UR9, RZ, P0, !PT ;  /* 0x000000091b237c10 */ /* 0x040fe400087fe4ff */
[----:B------:R-:W-:-:S03]  /*1370*/  IADD3.X R33, PT, PT, R27, UR11, RZ, P1, !PT ;  /* 0x0000000b1b217c10 */ /* 0x000fc60008ffe4ff */
[----:B0-----:R-:W2:Y:S04]  /*1380*/  LDG.E.128.CONSTANT R4, desc[UR12][R34.64] ;  /* 0x0000000c22047981 */ /* 0x001ea8000c1e9d00 */
[----:B-1----:R-:W3:Y:S04]  /*1390*/  LDG.E.128.CONSTANT R8, desc[UR12][R32.64] ;  /* 0x0000000c20087981 */ /* 0x002ee8000c1e9d00 */
[----:B------:R-:W4:Y:S04]  /*13a0*/  LDG.E.128.CONSTANT R12, desc[UR12][R34.64+0x800] ;  /* 0x0008000c220c7981 */ /* 0x000f28000c1e9d00 */
[----:B------:R-:W5:Y:S01]  /*13b0*/  LDG.E.128.CONSTANT R16, desc[UR12][R32.64+0x800] ;  /* 0x0008000c20107981 */ /* 0x000f62000c1e9d00 */
[----:B------:R-:W-:-:S04]  /*13c0*/  IADD3 R30, P0, PT, R28, UR4, RZ ;  /* 0x000000041c1e7c10 */ /* 0x000fc8000ff1e0ff */
[----:B------:R-:W-:Y:S01]  /*13d0*/  IADD3.X R31, PT, PT, R27, UR5, RZ, P0, !PT ;  /* 0x000000051b1f7c10 */ /* 0x000fe200087fe4ff */
[C---:B--2---:R-:W-:Y:S01]  /*13e0*/  FMUL R21, R24.reuse, R4 ;  /* 0x0000000418157220 */ /* 0x044fe20000400000 */
[C---:B------:R-:W-:Y:S01]  /*13f0*/  FMUL R4, R24.reuse, R5 ;  /* 0x0000000518047220 */ /* 0x040fe20000400000 */
[----:B------:R-:W-:Y:S02]  /*1400*/  FMUL R5, R24, R6 ;  /* 0x0000000618057220 */ /* 0x000fe40000400000 */
[----:B---3--:R-:W-:Y:S01]  /*1410*/  FMUL R20, R8, R21 ;  /* 0x0000001508147220 */ /* 0x008fe20000400000 */
[----:B------:R-:W-:Y:S01]  /*1420*/  FMUL R21, R9, R4 ;  /* 0x0000000409157220 */ /* 0x000fe20000400000 */
[----:B------:R-:W-:Y:S01]  /*1430*/  FMUL R4, R24, R7 ;  /* 0x0000000718047220 */ /* 0x000fe20000400000 */
[----:B------:R-:W-:Y:S01]  /*1440*/  FMUL R22, R10, R5 ;  /* 0x000000050a167220 */ /* 0x000fe20000400000 */
[----:B----4-:R-:W-:Y:S02]  /*1450*/  FMUL R9, R24, R12 ;  /* 0x0000000c18097220 */ /* 0x010fe40000400000 */
[----:B------:R-:W-:-:S02]  /*1460*/  FMUL R23, R11, R4 ;  /* 0x000000040b177220 */ /* 0x000fc40000400000 */
[----:B------:R-:W2:Y:S01]  /*1470*/  LDG.E.128.CONSTANT R4, desc[UR12][R34.64+0x1000] ;  /* 0x0010000c22047981 */ /* 0x000ea2000c1e9d00 */
[----:B-----5:R-:W-:-:S03]  /*1480*/  FMUL R12, R16, R9 ;  /* 0x00000009100c7220 */ /* 0x020fc60000400000 */
[----:B------:R-:W3:Y:S01]  /*1490*/  LDG.E.128.CONSTANT R8, desc[UR12][R32.64+0x1000] ;  /* 0x0010000c20087981 */ /* 0x000ee2000c1e9d00 */
[----:B------:R-:W-:-:S03]  /*14a0*/  FMUL R16, R24, R13 ;  /* 0x0000000d18107220 */ /* 0x000fc60000400000 */
[----:B------:R0:W-:Y:S01]  /*14b0*/  STG.E.128 desc[UR12][R30.64], R20 ;  /* 0x000000141e007986 */ /* 0x0001e2000c101d0c */
[----:B------:R-:W-:Y:S01]  /*14c0*/  FMUL R13, R17, R16 ;  /* 0x00000010110d7220 */ /* 0x000fe20000400000 */
[C---:B------:R-:W-:Y:S01]  /*14d0*/  FMUL R17, R24.reuse, R14 ;  /* 0x0000000e18117220 */ /* 0x040fe20000400000 */
[----:B------:R-:W-:-:S03]  /*14e0*/  FMUL R16, R24, R15 ;  /* 0x0000000f18107220 */ /* 0x000fc60000400000 */
[----:B------:R-:W-:Y:S01]  /*14f0*/  FMUL R14, R18, R17 ;  /* 0x00000011120e7220 */ /* 0x000fe20000400000 */
[----:B------:R-:W-:Y:S01]  /*1500*/  FMUL R15, R19, R16 ;  /* 0x00000010130f7220 */ /* 0x000fe20000400000 */
[----:B0-----:R-:W4:Y:S01]  /*1510*/  LDG.E.128.CONSTANT R20, desc[UR12][R32.64+0x1800] ;  /* 0x0018000c20147981 */ /* 0x001f22000c1e9d00 */
[----:B--2---:R-:W-:-:S04]  /*1520*/  FMUL R17, R24, R4 ;  /* 0x0000000418117220 */ /* 0x004fc80000400000 */
[----:B---3--:R-:W-:Y:S02]  /*1530*/  FMUL R8, R8, R17 ;  /* 0x0000001108087220 */ /* 0x008fe40000400000 */
[----:B------:R-:W2:Y:S01]  /*1540*/  LDG.E.128.CONSTANT R16, desc[UR12][R34.64+0x1800] ;  /* 0x0018000c22107981 */ /* 0x000ea2000c1e9d00 */
[C---:B------:R-:W-:Y:S01]  /*1550*/  FMUL R4, R24.reuse, R5 ;  /* 0x0000000518047220 */ /* 0x040fe20000400000 */
[----:B------:R-:W-:-:S03]  /*1560*/  FMUL R5, R24, R6 ;  /* 0x0000000618057220 */ /* 0x000fc60000400000 */
[----:B------:R-:W-:Y:S01]  /*1570*/  FMUL R9, R9, R4 ;  /* 0x0000000409097220 */ /* 0x000fe20000400000 */
[----:B------:R-:W-:Y:S01]  /*1580*/  FMUL R10, R10, R5 ;  /* 0x000000050a0a7220 */ /* 0x000fe20000400000 */
[----:B------:R-:W-:-:S04]  /*1590*/  FMUL R4, R24, R7 ;  /* 0x0000000718047220 */ /* 0x000fc80000400000 */
[----:B------:R-:W-:Y:S01]  /*15a0*/  FMUL R11, R11, R4 ;  /* 0x000000040b0b7220 */ /* 0x000fe20000400000 */
[----:B------:R1:W-:Y:S01]  /*15b0*/  STG.E.128 desc[UR12][R30.64+0x800], R12 ;  /* 0x0008000c1e007986 */ /* 0x0003e2000c101d0c */
[----:B------:R-:W-:-:S03]  /*15c0*/  VIADD R2, R2, 0x200 ;  /* 0x0000020002027836 */ /* 0x000fc60000000000 */
[----:B------:R1:W-:Y:S02]  /*15d0*/  STG.E.128 desc[UR12][R30.64+0x1000], R8 ;  /* 0x001000081e007986 */ /* 0x0003e4000c101d0c */
[----:B------:R-:W-:Y:S02]  /*15e0*/  ISETP.GE.AND P0, PT, R2, R25, PT ;  /* 0x000000190200720c */ /* 0x000fe40003f06270 */
[----:B------:R-:W-:-:S04]  /*15f0*/  IADD3 R28, P1, PT, R28, 0x2000, RZ ;  /* 0x000020001c1c7810 */ /* 0x000fc80007f3e0ff */
[----:B------:R-:W-:Y:S01]  /*1600*/  IADD3.X R27, PT, PT, RZ, R27, RZ, P1, !PT ;  /* 0x0000001bff1b7210 */ /* 0x000fe20000ffe4ff */
[C---:B--2---:R-:W-:Y:S01]  /*1610*/  FMUL R5, R24.reuse, R16 ;  /* 0x0000001018057220 */ /* 0x044fe20000400000 */
[C---:B------:R-:W-:Y:S01]  /*1620*/  FMUL R4, R24.reuse, R17 ;  /* 0x0000001118047220 */ /* 0x040fe20000400000 */
[----:B------:R-:W-:Y:S02]  /*1630*/  FMUL R6, R24, R19 ;  /* 0x0000001318067220 */ /* 0x000fe40000400000 */
[----:B----4-:R-:W-:Y:S01]  /*1640*/  FMUL R20, R20, R5 ;  /* 0x0000000514147220 */ /* 0x010fe20000400000 */
[----:B------:R-:W-:Y:S01]  /*1650*/  FMUL R5, R24, R18 ;  /* 0x0000001218057220 */ /* 0x000fe20000400000 */
[----:B------:R-:W-:Y:S01]  /*1660*/  FMUL R21, R21, R4 ;  /* 0x0000000415157220 */ /* 0x000fe20000400000 */
[----:B------:R-:W-:Y:S02]  /*1670*/  FMUL R23, R23, R6 ;  /* 0x0000000617177220 */ /* 0x000fe40000400000 */
[----:B------:R-:W-:-:S05]  /*1680*/  FMUL R22, R22, R5 ;  /* 0x0000000516167220 */ /* 0x000fca0000400000 */
[----:B------:R1:W-:Y:S01]  /*1690*/  STG.E.128 desc[UR12][R30.64+0x1800], R20 ;  /* 0x001800141e007986 */ /* 0x0003e2000c101d0c */
[----:B------:R-:W-:Y:S05]  /*16a0*/  @!P0 BRA `(.L_x_126) ;  /* 0xfffffffc00248947 */ /* 0x000fea000383ffff */
.L_x_122:
[----:B------:R-:W-:Y:S05]  /*16b0*/  BSYNC.RECONVERGENT B0 ;  /* 0x0000000000007941 */ /* 0x000fea0003800200 */
.L_x_121:
        /* <DEDUP_REMOVED lines=11> */
[----:B------:R-:W0:Y:S01]  /*1770*/  LDC.64 R2, c[0x0][0x390] ;  /* 0x0000e400ff027b82 */ /* 0x000e220000000a00 */
[----:B------:R-:W-:-:S04]  /*1780*/  LEA.HI R0, R0, 0x1, RZ, 0x19 ;  /* 0x0000000100007811 */ /* 0x000fc800078fc8ff */
[----:B------:R-:W-:-:S03]  /*1790*/  LOP3.LUT R0, R0, 0x3, RZ, 0xc0, !PT ;  /* 0x0000000300007812 */ /* 0x000fc600078ec0ff */
[----:B------:R-:W2:Y:S01]  /*17a0*/  LDC.64 R6, c[0x0][0x380] ;  /* 0x0000e000ff067b82 */ /* 0x000ea20000000a00 */
[----:B------:R-:W-:-:S07]  /*17b0*/  IADD3 R0, PT, PT, -R0, RZ, RZ ;  /* 0x000000ff00007210 */ /* 0x000fce0007ffe1ff */
[----:B-1----:R-:W1:Y:S02]  /*17c0*/  LDC.64 R8, c[0x0][0x388] ;  /* 0x0000e200ff087b82 */ /* 0x002e640000000a00 */
.L_x_129:
[----:B--2---:R-:W-:-:S04]  /*17d0*/  IMAD.WIDE R12, R26, 0x4, R6 ;  /* 0x000000041a0c7825 */ /* 0x004fc800078e0206 */
[C---:B-1----:R-:W-:Y:S02]  /*17e0*/  IMAD.WIDE R14, R26.reuse, 0x4, R8 ;  /* 0x000000041a0e7825 */ /* 0x042fe400078e0208 */
[----:B------:R-:W2:Y:S04]  /*17f0*/  LDG.E.CONSTANT R13, desc[UR12][R12.64] ;  /* 0x0000000c0c0d7981 */ /* 0x000ea8000c1e9900 */
[----:B------:R-:W2:Y:S01]  /*1800*/  LDG.E R14, desc[UR12][R14.64] ;  /* 0x0000000c0e0e7981 */ /* 0x000ea2000c1e1900 */
[C---:B0--3--:R-:W-:Y:S01]  /*1810*/  IMAD.WIDE R10, R26.reuse, 0x4, R2 ;  /* 0x000000041a0a7825 */ /* 0x049fe200078e0202 */
[----:B------:R-:W-:-:S03]  /*1820*/  IADD3 R26, PT, PT, R26, 0x80, RZ ;  /* 0x000000801a1a7810 */ /* 0x000fc60007ffe0ff */
[----:B------:R-:W-:-:S05]  /*1830*/  VIADD R0, R0, 0x1 ;  /* 0x0000000100007836 */ /* 0x000fca0000000000 */
[----:B------:R-:W-:Y:S01]  /*1840*/  ISETP.NE.AND P0, PT, R0, RZ, PT ;  /* 0x000000ff0000720c */ /* 0x000fe20003f05270 */
[----:B--2---:R-:W-:-:S04]  /*1850*/  FMUL R17, R14, R13 ;  /* 0x0000000d0e117220 */ /* 0x004fc80000400000 */
[----:B------:R-:W-:-:S05]  /*1860*/  FMUL R17, R24, R17 ;  /* 0x0000001118117220 */ /* 0x000fca0000400000 */
[----:B------:R3:W-:Y:S03]  /*1870*/  STG.E desc[UR12][R10.64], R17 ;  /* 0x000000110a007986 */ /* 0x0007e6000c10190c */
[----:B------:R-:W-:Y:S05]  /*1880*/  @P0 BRA `(.L_x_129) ;  /* 0xfffffffc00d00947 */ /* 0x000fea000383ffff */
.L_x_128:
[----:B------:R-:W-:Y:S05]  /*1890*/  BSYNC.RECONVERGENT B0 ;  /* 0x0000000000007941 */ /* 0x000fea0003800200 */
.L_x_127:
[----:B------:R-:W-:Y:S05]  /*18a0*/  @!P1 EXIT ;  /* 0x000000000000994d */ /* 0x000fea0003800000 */
[----:B------:R-:W0:Y:S01]  /*18b0*/  LDCU.128 UR4, c[0x0][0x380] ;  /* 0x00007000ff0477ac */ /* 0x000e220008000c00 */
[----:B------:R-:W2:Y:S01]  /*18c0*/  LDCU.64 UR10, c[0x0][0x390] ;  /* 0x00007200ff0a77ac */ /* 0x000ea20008000a00 */
[----:B0-----:R-:W-:Y:S02]  /*18d0*/  UIADD3 UR8, UP0, UPT, UR6, 0x400, URZ ;  /* 0x0000040006087890 */ /* 0x001fe4000ff1e0ff */
[----:B------:R-:W-:Y:S02]  /*18e0*/  UIADD3 UR6, UP1, UPT, UR4, 0x400, URZ ;  /* 0x0000040004067890 */ /* 0x000fe4000ff3e0ff */
[----:B--2---:R-:W-:Y:S02]  /*18f0*/  UIADD3 UR4, UP2, UPT, UR10, 0x400, URZ ;  /* 0x000004000a047890 */ /* 0x004fe4000ff5e0ff */
[----:B------:R-:W-:Y:S02]  /*1900*/  UIADD3.X UR9, UPT, UPT, URZ, UR7, URZ, UP0, !UPT ;  /* 0x00000007ff097290 */ /* 0x000fe400087fe4ff */
[----:B------:R-:W-:-:S02]  /*1910*/  UIADD3.X UR7, UPT, UPT, URZ, UR5, URZ, UP1, !UPT ;  /* 0x00000005ff077290 */ /* 0x000fc40008ffe4ff */
[----:B------:R-:W-:-:S12]  /*1920*/  UIADD3.X UR5, UPT, UPT, URZ, UR11, URZ, UP2, !UPT ;  /* 0x0000000bff057290 */ /* 0x000fd800097fe4ff */
.L_x_130:
[----:B------:R-:W-:Y:S01]  /*1930*/  MOV R2, UR8 ;  /* 0x0000000800027c02 */ /* 0x000fe20008000f00 */
[----:B------:R-:W-:Y:S01]  /*1940*/  IMAD.U32 R3, RZ, RZ, UR9 ;  /* 0x00000009ff037e24 */ /* 0x000fe2000f8e00ff */
[----:B------:R-:W-:Y:S02]  /*1950*/  MOV R6, UR6 ;  /* 0x0000000600067c02 */ /* 0x000fe40008000f00 */
[----:B------:R-:W-:Y:S01]  /*1960*/  MOV R7, UR7 ;  /* 0x0000000700077c02 */ /* 0x000fe20008000f00 */
[----:B------:R-:W-:-:S04]  /*1970*/  IMAD.WIDE R2, R26, 0x4, R2 ;  /* 0x000000041a027825 */ /* 0x000fc800078e0202 */
[C---:B------:R-:W-:Y:S01]  /*1980*/  IMAD.WIDE R6, R26.reuse, 0x4, R6 ;  /* 0x000000041a067825 */ /* 0x040fe200078e0206 */
[----:B------:R-:W2:Y:S04]  /*1990*/  LDG.E R0, desc[UR12][R2.64+-0x400] ;  /* 0xfffc000c02007981 */ /* 0x000ea8000c1e1900 */
[----:B01-3--:R-:W2:Y:S01]  /*19a0*/  LDG.E.CONSTANT R11, desc[UR12][R6.64+-0x400] ;  /* 0xfffc000c060b7981 */ /* 0x00bea2000c1e9900 */
[----:B------:R-:W-:Y:S01]  /*19b0*/  MOV R9, UR5 ;  /* 0x0000000500097c02 */ /* 0x000fe20008000f00 */
[----:B------:R-:W-:Y:S02]  /*19c0*/  IMAD.U32 R8, RZ, RZ, UR4 ;  /* 0x00000004ff087e24 */ /* 0x000fe4000f8e00ff */
[----:B------:R-:W3:Y:S02]  /*19d0*/  LDG.E.CONSTANT R13, desc[UR12][R6.64+-0x200] ;  /* 0xfffe000c060d7981 */ /* 0x000ee4000c1e9900 */
[----:B------:R-:W-:-:S02]  /*19e0*/  IMAD.WIDE R8, R26, 0x4, R8 ;  /* 0x000000041a087825 */ /* 0x000fc400078e0208 */
        /* <DEDUP_REMOVED lines=21> */
.L_x_119:
[----:B------:R-:W-:Y:S02]  /*1b40*/  HFMA2 R13, -RZ, RZ, 0, 1.847743988037109375e-06 ;  /* 0x0000001fff0d7431 */ /* 0x000fe400000001ff */
[----:B------:R-:W-:Y:S01]  /*1b50*/  IMAD.MOV.U32 R11, RZ, RZ, 0x10 ;  /* 0x00000010ff0b7424 */ /* 0x000fe200078e00ff */
[----:B------:R-:W-:-:S07]  /*1b60*/  MOV R8, 0xffffffff ;  /* 0xffffffff00087802 */ /* 0x000fce0000000f00 */
[----:B-1----:R-:W-:Y:S05]  /*1b70*/  WARPSYNC.COLLECTIVE R8, `(.L_x_131) ;  /* 0x0000000008087348 */ /* 0x002fea0003c00000 */
[----:B-1----:R0:W1:Y:S02]  /*1b80*/  SHFL.DOWN P0, R9, R2, R11, R13 ;  /* 0x0800000b02097389 */ /* 0x002064000000000d */
[----:B01----:R-:W-:Y:S05]  /*1b90*/  ENDCOLLECTIVE ;  /* 0x000000000000791b */ /* 0x003fea0003800000 */
.L_x_131:
[----:B------:R-:W-:Y:S02]  /*1ba0*/  HFMA2 R11, -RZ, RZ, 0, 4.76837158203125e-07 ;  /* 0x00000008ff0b7431 */ /* 0x000fe400000001ff */
[----:B------:R-:W-:-:S04]  /*1bb0*/  IMAD.MOV.U32 R5, RZ, RZ, R9 ;  /* 0x000000ffff057224 */ /* 0x000fc800078e0009 */
[----:B------:R-:W-:-:S05]  /*1bc0*/  FADD R5, R5, R2 ;  /* 0x0000000205057221 */ /* 0x000fca0000000000 */
[----:B------:R-:W-:-:S07]  /*1bd0*/  MOV R2, R5 ;  /* 0x0000000500027202 */ /* 0x000fce0000000f00 */
[----:B------:R-:W-:Y:S05]  /*1be0*/  WARPSYNC.COLLECTIVE R8, `(.L_x_132) ;  /* 0x0000000008087348 */ /* 0x000fea0003c00000 */
[----:B------:R0:W1:Y:S02]  /*1bf0*/  SHFL.DOWN P0, R9, R2, R11, R13 ;  /* 0x0800000b02097389 */ /* 0x000064000000000d */
[----:B01----:R-:W-:Y:S05]  /*1c00*/  ENDCOLLECTIVE ;  /* 0x000000000000791b */ /* 0x003fea0003800000 */
.L_x_132:
[----:B------:R-:W-:Y:S02]  /*1c10*/  HFMA2 R11, -RZ, RZ, 0, 2.384185791015625e-07 ;  /* 0x00000004ff0b7431 */ /* 0x000fe400000001ff */
[----:B------:R-:W-:-:S04]  /*1c20*/  IMAD.MOV.U32 R4, RZ, RZ, R9 ;  /* 0x000000ffff047224 */ /* 0x000fc800078e0009 */
[----:B------:R-:W-:-:S05]  /*1c30*/  FADD R4, R5, R4 ;  /* 0x0000000405047221 */ /* 0x000fca0000000000 */
[----:B------:R-:W-:-:S07]  /*1c40*/  MOV R2, R4 ;  /* 0x0000000400027202 */ /* 0x000fce0000000f00 */
[----:B------:R-:W-:Y:S05]  /*1c50*/  WARPSYNC.COLLECTIVE R8, `(.L_x_133) ;  /* 0x0000000008087348 */ /* 0x000fea0003c00000 */
[----:B------:R0:W1:Y:S02]  /*1c60*/  SHFL.DOWN P0, R9, R2, R11, R13 ;  /* 0x0800000b02097389 */ /* 0x000064000000000d */
[----:B01----:R-:W-:Y:S05]  /*1c70*/  ENDCOLLECTIVE ;  /* 0x000000000000791b */ /* 0x003fea0003800000 */
.L_x_133:
[----:B------:R-:W-:Y:S02]  /*1c80*/  HFMA2 R11, -RZ, RZ, 0, 1.1920928955078125e-07 ;  /* 0x00000002ff0b7431 */ /* 0x000fe400000001ff */
[----:B------:R-:W-:-:S04]  /*1c90*/  IMAD.MOV.U32 R7, RZ, RZ, R9 ;  /* 0x000000ffff077224 */ /* 0x000fc800078e0009 */
[----:B------:R-:W-:-:S05]  /*1ca0*/  FADD R7, R4, R7 ;  /* 0x0000000704077221 */ /* 0x000fca0000000000 */
[----:B------:R-:W-:-:S07]  /*1cb0*/  MOV R2, R7 ;  /* 0x0000000700027202 */ /* 0x000fce0000000f00 */
[----:B------:R-:W-:Y:S05]  /*1cc0*/  WARPSYNC.COLLECTIVE R8, `(.L_x_134) ;  /* 0x0000000008087348 */ /* 0x000fea0003c00000 */
[----:B------:R0:W1:Y:S02]  /*1cd0*/  SHFL.DOWN P0, R9, R2, R11, R13 ;  /* 0x0800000b02097389 */ /* 0x000064000000000d */
[----:B01----:R-:W-:Y:S05]  /*1ce0*/  ENDCOLLECTIVE ;  /* 0x000000000000791b */ /* 0x003fea0003800000 */
.L_x_134:
[----:B------:R-:W-:Y:S02]  /*1cf0*/  HFMA2 R11, -RZ, RZ, 0, 5.9604644775390625e-08 ;  /* 0x00000001ff0b7431 */ /* 0x000fe400000001ff */
[----:B------:R-:W-:-:S04]  /*1d00*/  IMAD.MOV.U32 R6, RZ, RZ, R9 ;  /* 0x000000ffff067224 */ /* 0x000fc800078e0009 */
[----:B------:R-:W-:-:S05]  /*1d10*/  FADD R6, R7, R6 ;  /* 0x0000000607067221 */ /* 0x000fca0000000000 */
[----:B------:R-:W-:-:S07]  /*1d20*/  MOV R2, R6 ;  /* 0x0000000600027202 */ /* 0x000fce0000000f00 */
[----:B------:R-:W-:Y:S05]  /*1d30*/  WARPSYNC.COLLECTIVE R8, `(.L_x_135) ;  /* 0x0000000008087348 */ /* 0x000fea0003c00000 */
[----:B------:R0:W1:Y:S02]  /*1d40*/  SHFL.DOWN P0, R9, R2, R11, R13 ;  /* 0x0800000b02097389 */ /* 0x000064000000000d */
[----:B01----:R-:W-:Y:S05]  /*1d50*/  ENDCOLLECTIVE ;  /* 0x000000000000791b */ /* 0x003fea0003800000 */
.L_x_135:
[----:B------:R-:W-:Y:S05]  /*1d60*/  BRA `(.L_x_136) ;  /* 0xfffffff000347947 */ /* 0x000fea000383ffff */
        .weak           $__internal_2_$__cuda_sm3x_div_rn_noftz_f32_slowpath
        .type           $__internal_2_$__cuda_sm3x_div_rn_noftz_f32_slowpath,@function
        .size           $__internal_2_$__cuda_sm3x_div_rn_noftz_f32_slowpath,(.L_x_148 - $__internal_2_$__cuda_sm3x_div_rn_noftz_f32_slowpath)
$__internal_2_$__cuda_sm3x_div_rn_noftz_f32_slowpath:
        /* <DEDUP_REMOVED lines=35> */
.L_x_137:
[----:B------:R-:W-:Y:S02]  /*1fa0*/  LEA R5, R7, 0xc0800000, 0x17 ;  /* 0xc080000007057811 */ /* 0x000fe400078eb8ff */
[----:B------:R-:W-:Y:S02]  /*1fb0*/  IADD3 R8, PT, PT, R8, -0x7f, RZ ;  /* 0xffffff8108087810 */ /* 0x000fe40007ffe0ff */
[----:B------:R-:W-:Y:S02]  /*1fc0*/  IADD3 R5, PT, PT, -R5, R10, RZ ;  /* 0x0000000a05057210 */ /* 0x000fe40007ffe1ff */
[C---:B------:R-:W-:Y:S01]  /*1fd0*/  IADD3 R7, PT, PT, R8.reuse, 0x7f, -R7 ;  /* 0x0000007f08077810 */ /* 0x040fe20007ffe807 */
[----:B------:R-:W-:Y:S01]  /*1fe0*/  IMAD R2, R8, -0x800000, R9 ;  /* 0xff80000008027824 */ /* 0x000fe200078e0209 */
[----:B------:R-:W0:Y:S01]  /*1ff0*/  MUFU.RCP R10, R5 ;  /* 0x00000005000a7308 */ /* 0x000e220000001000 */
[----:B------:R-:W-:Y:S02]  /*2000*/  FADD.FTZ R11, -R5, -RZ ;  /* 0x800000ff050b7221 */ /* 0x000fe40000010100 */
[----:B------:R-:W-:-:S02]  /*2010*/  IMAD.IADD R7, R7, 0x1, R6 ;  /* 0x0000000107077824 */ /* 0x000fc400078e0206 */
        /* <DEDUP_REMOVED lines=26> */
[----:B------:R-:W-:Y:S01]  /*21c0*/  IMAD.MOV R9, RZ, RZ, -R11 ;  /* 0x000000ffff097224 */ /* 0x000fe200078e0a0b */
[----:B------:R-:W-:Y:S02]  /*21d0*/  ISETP.NE.AND P2, PT, R11, RZ, PT ;  /* 0x000000ff0b00720c */ /* 0x000fe40003f45270 */
[----:B------:R-:W-:-:S02]  /*21e0*/  LOP3.LUT R7, R7, 0x800000, RZ, 0xfc, !PT ;  /* 0x0080000007077812 */ /* 0x000fc400078efcff */
[----:B------:R-:W-:Y:S02]  /*21f0*/  FSETP.NEU.FTZ.AND P0, PT, R5, R6, PT ;  /* 0x000000060500720b */ /* 0x000fe40003f1d000 */
[----:B------:R-:W-:Y:S02]  /*2200*/  SHF.L.U32 R8, R7, R8, RZ ;  /* 0x0000000807087219 */ /* 0x000fe400000006ff */
        /* <DEDUP_REMOVED lines=11> */
.L_x_143:
[----:B------:R-:W-:-:S04]  /*22c0*/  LOP3.LUT R2, R2, 0x80000000, RZ, 0xc0, !PT ;  /* 0x8000000002027812 */ /* 0x000fc800078ec0ff */
[----:B------:R-:W-:Y:S01]  /*22d0*/  LOP3.LUT R2, R2, 0x7f800000, RZ, 0xfc, !PT ;  /* 0x7f80000002027812 */ /* 0x000fe200078efcff */
[----:B------:R-:W-:Y:S06]  /*22e0*/  BRA `(.L_x_144) ;  /* 0x0000000000287947 */ /* 0x000fec0003800000 */
.L_x_142:
[----:B------:R-:W-:Y:S01]  /*22f0*/  LEA R2, R7, R2, 0x17 ;  /* 0x0000000207027211 */ /* 0x000fe200078eb8ff */
[----:B------:R-:W-:Y:S06]  /*2300*/  BRA `(.L_x_144) ;  /* 0x0000000000207947 */ /* 0x000fec0003800000 */
.L_x_141:
[----:B------:R-:W-:-:S04]  /*2310*/  LOP3.LUT R2, R10, 0x80000000, R9, 0x48, !PT ;  /* 0x800000000a027812 */ /* 0x000fc800078e4809 */
[----:B------:R-:W-:Y:S01]  /*2320*/  LOP3.LUT R2, R2, 0x7f800000, RZ, 0xfc, !PT ;  /* 0x7f80000002027812 */ /* 0x000fe200078efcff */
[----:B------:R-:W-:Y:S06]  /*2330*/  BRA `(.L_x_144) ;  /* 0x0000000000147947 */ /* 0x000fec0003800000 */
.L_x_140:
[----:B------:R-:W-:Y:S01]  /*2340*/  LOP3.LUT R2, R10, 0x80000000, R9, 0x48, !PT ;  /* 0x800000000a027812 */ /* 0x000fe200078e4809 */
[----:B------:R-:W-:Y:S06]  /*2350*/  BRA `(.L_x_144) ;  /* 0x00000000000c7947 */ /* 0x000fec0003800000 */
.L_x_139:
[----:B------:R-:W0:Y:S01]  /*2360*/  MUFU.RSQ R2, -QNAN ;  /* 0xffc0000000027908 */ /* 0x000e220000001400 */
[----:B------:R-:W-:Y:S05]  /*2370*/  BRA `(.L_x_144) ;  /* 0x0000000000047947 */ /* 0x000fea0003800000 */
.L_x_138:
[----:B------:R-:W-:-:S07]  /*2380*/  FADD.FTZ R2, R2, R5 ;  /* 0x0000000502027221 */ /* 0x000fce0000010000 */
.L_x_144:
[----:B------:R-:W-:-:S04]  /*2390*/  HFMA2 R5, -RZ, RZ, 0, 0 ;  /* 0x00000000ff057431 */ /* 0x000fc800000001ff */
[----:B0-----:R-:W-:Y:S05]  /*23a0*/  RET.REL.NODEC R4 `(_Z19opt_row_rmsnorm_f32ILi128EEvPfS0_S0_if) ;  /* 0xffffffdc04147950 */ /* 0x001fea0003c3ffff */
.L_x_145:
        /* <DEDUP_REMOVED lines=13> */
.L_x_148:


//--------------------- .nv.shared._Z25opt_row_rmsnorm_pure_fp16ILi128EEvPK6__halfS2_PS0_if --------------------------
	.section	.nv.shared._Z25opt_row_rmsnorm_pure_fp16ILi128EEvPK6__halfS2_PS0_if,"aw",@nobits
	.sectionflags	@""
	.align	4
.nv.shared._Z25opt_row_rmsnorm_pure_fp16ILi128EEvPK6__halfS2_PS0_if:
	.zero		1040


//--------------------- .nv.shared.reserved.0     --------------------------
	.section	.nv.shared.reserved.0,"aw",@nobits
	.weak		__nv_reservedSMEM_offset_0_alias
	.size		__nv_reservedSMEM_offset_0_alias, 0, 64
	.other		__nv_reservedSMEM_offset_0_alias,@"STO_CUDA_RESERVED_SHARED STV_DEFAULT"
__nv_reservedSMEM_offset_0_alias:
	.zero		0
	.zero		64


//--------------------- .nv.shared._Z23opt_row_rmsnorm_f32_dimILi128EEvPfS0_S0_iif --------------------------
	.section	.nv.shared._Z23opt_row_rmsnorm_f32_dimILi128EEvPfS0_S0_iif,"aw",@nobits
	.sectionflags	@""
	.align	4
.nv.shared._Z23opt_row_rmsnorm_f32_dimILi128EEvPfS0_S0_iif:
	.zero		1040


//--------------------- .nv.shared._Z19opt_row_rmsnorm_f32ILi128EEvPfS0_S0_if --------------------------
	.section	.nv.shared._Z19opt_row_rmsnorm_f32ILi128EEvPfS0_S0_if,"aw",@nobits
	.sectionflags	@""
	.align	4
.nv.shared._Z19opt_row_rmsnorm_f32ILi128EEvPfS0_S0_if:
	.zero		1040


//--------------------- .nv.constant0._Z25opt_row_rmsnorm_pure_fp16ILi128EEvPK6__halfS2_PS0_if --------------------------
	.section	.nv.constant0._Z25opt_row_rmsnorm_pure_fp16ILi128EEvPK6__halfS2_PS0_if,"a",@progbits
	.sectionflags	@""
	.align	4
.nv.constant0._Z25opt_row_rmsnorm_pure_fp16ILi128EEvPK6__halfS2_PS0_if:
	.zero		928


//--------------------- .nv.constant0._Z23opt_row_rmsnorm_f32_dimILi128EEvPfS0_S0_iif --------------------------
	.section	.nv.constant0._Z23opt_row_rmsnorm_f32_dimILi128EEvPfS0_S0_iif,"a",@progbits
	.sectionflags	@""
	.align	4
.nv.constant0._Z23opt_row_rmsnorm_f32_dimILi128EEvPfS0_S0_iif:
	.zero		932


//--------------------- .nv.constant0._Z19opt_row_rmsnorm_f32ILi128EEvPfS0_S0_if --------------------------
	.section	.nv.constant0._Z19opt_row_rmsnorm_f32ILi128EEvPfS0_S0_if,"a",@progbits
	.sectionflags	@""
	.align	4
.nv.constant0._Z19opt_row_rmsnorm_f32ILi128EEvPfS0_S0_if:
	.zero		928


//--------------------- SYMBOLS --------------------------

	.type		.nv.reservedSmem.offset0,@object
	.size		.nv.reservedSmem.offset0,0x4
	.type		.nv.reservedSmem.cap,@object
	.size		.nv.reservedSmem.cap,0x4
